	.target	sm_90a

	.elftype	@"ET_EXEC"


//--------------------- .note.nv.tkinfo           --------------------------
	.section	.note.nv.tkinfo,"",@"SHT_NOTE"
	.sectionflags	@"SHF_NOTE_NV_TKINFO"
	.tkinfo
        /*0018*/ 	.word	0x00000002
        /*0030*/ 	.string	""
        /*0030*/ 	.string	"ptxas"
        /*0030*/ 	.string	"Cuda compilation tools, release 13.0, V13.0.88"
        /*0030*/ 	.string	"Build cuda_13.0.r13.0/compiler.36424714_0"
        /*0030*/ 	.string	"-arch sm_90a -m 64 "



//--------------------- .note.nv.cuinfo           --------------------------
	.section	.note.nv.cuinfo,"",@"SHT_NOTE"
	.sectionflags	@"SHF_NOTE_NV_CUINFO"
        /*0018*/ 	.short	0x0002
        /*001a*/ 	.short	0x005a
        /*001c*/ 	.short	0x0082
	.zero		2


//--------------------- .nv.info                  --------------------------
	.section	.nv.info,"",@"SHT_CUDA_INFO"
	.align	4


	//----- nvinfo : EIATTR_REGCOUNT
	.align		4
        /*0000*/ 	.byte	0x04, 0x2f
        /*0002*/ 	.short	(.L_16 - .L_15)
	.align		4
.L_15:
        /*0004*/ 	.word	index@(_ZN7cutlass13device_kernelINS_4fmha6kernel28FmhaKernelTmaWarpSpecializedINS1_10collective30FmhaMainloopTmaWarpSpecializedINS_10bfloat16_tEffN4cute5tupleIJNS7_1CILi128EEESA_NS9_ILi48EEEEEENS8_IJiNS9_ILi1EEENS8_IJiiEEEEEESF_SF_NS4_13DefaultFusionEJEEENS4_15FmhaFwdEpilogueIS6_fNS8_IJNS9_ILi64EEESB_SA_EEEEENS2_23IndividualTileSchedulerEJEEEEEvNT_6ParamsE)
        /*0008*/ 	.word	0x000000a8


	//----- nvinfo : EIATTR_FRAME_SIZE
	.align		4
.L_16:
        /*000c*/ 	.byte	0x04, 0x11
        /*000e*/ 	.short	(.L_18 - .L_17)
	.align		4
.L_17:
        /*0010*/ 	.word	index@($__internal_0_$__cuda_sm20_rcp_rn_f32_slowpath)
        /*0014*/ 	.word	0x00000000


	//----- nvinfo : EIATTR_FRAME_SIZE
	.align		4
.L_18:
        /*0018*/ 	.byte	0x04, 0x11
        /*001a*/ 	.short	(.L_20 - .L_19)
	.align		4
.L_19:
        /*001c*/ 	.word	index@(_ZN7cutlass13device_kernelINS_4fmha6kernel28FmhaKernelTmaWarpSpecializedINS1_10collective30FmhaMainloopTmaWarpSpecializedINS_10bfloat16_tEffN4cute5tupleIJNS7_1CILi128EEESA_NS9_ILi48EEEEEENS8_IJiNS9_ILi1EEENS8_IJiiEEEEEESF_SF_NS4_13DefaultFusionEJEEENS4_15FmhaFwdEpilogueIS6_fNS8_IJNS9_ILi64EEESB_SA_EEEEENS2_23IndividualTileSchedulerEJEEEEEvNT_6ParamsE)
        /*0020*/ 	.word	0x00000000


	//----- nvinfo : EIATTR_MIN_STACK_SIZE
	.align		4
.L_20:
        /*0024*/ 	.byte	0x04, 0x12
        /*0026*/ 	.short	(.L_22 - .L_21)
	.align		4
.L_21:
        /*0028*/ 	.word	index@(_ZN7cutlass13device_kernelINS_4fmha6kernel28FmhaKernelTmaWarpSpecializedINS1_10collective30FmhaMainloopTmaWarpSpecializedINS_10bfloat16_tEffN4cute5tupleIJNS7_1CILi128EEESA_NS9_ILi48EEEEEENS8_IJiNS9_ILi1EEENS8_IJiiEEEEEESF_SF_NS4_13DefaultFusionEJEEENS4_15FmhaFwdEpilogueIS6_fNS8_IJNS9_ILi64EEESB_SA_EEEEENS2_23IndividualTileSchedulerEJEEEEEvNT_6ParamsE)
        /*002c*/ 	.word	0x00000000
.L_22:


//--------------------- .nv.compat                --------------------------
	.section	.nv.compat,"",@"SHT_CUDA_COMPAT_INFO"
	.align	4
        /*0000*/ 	.byte	0x02, 0x09, 0x01, 0x00, 0x02, 0x02, 0x04, 0x00, 0x02, 0x05, 0x05, 0x00, 0x03, 0x07, 0x01, 0x01
        /*0010*/ 	.byte	0x02, 0x03, 0x01, 0x00, 0x02, 0x06, 0x01, 0x00, 0x04, 0x0b, 0x08, 0x00, 0x00, 0x00, 0x00, 0x00
        /*0020*/ 	.byte	0x00, 0x00, 0x00, 0x00


//--------------------- .nv.info._ZN7cutlass13device_kernelINS_4fmha6kernel28FmhaKernelTmaWarpSpecializedINS1_10collective30FmhaMainloopTmaWarpSpecializedINS_10bfloat16_tEffN4cute5tupleIJNS7_1CILi128EEESA_NS9_ILi48EEEEEENS8_IJiNS9_ILi1EEENS8_IJiiEEEEEESF_SF_NS4_13DefaultFusionEJEEENS4_15FmhaFwdEpilogueIS6_fNS8_IJNS9_ILi64EEESB_SA_EEEEENS2_23IndividualTileSchedulerEJEEEEEvNT_6ParamsE --------------------------
	.section	.nv.info._ZN7cutlass13device_kernelINS_4fmha6kernel28FmhaKernelTmaWarpSpecializedINS1_10collective30FmhaMainloopTmaWarpSpecializedINS_10bfloat16_tEffN4cute5tupleIJNS7_1CILi128EEESA_NS9_ILi48EEEEEENS8_IJiNS9_ILi1EEENS8_IJiiEEEEEESF_SF_NS4_13DefaultFusionEJEEENS4_15FmhaFwdEpilogueIS6_fNS8_IJNS9_ILi64EEESB_SA_EEEEENS2_23IndividualTileSchedulerEJEEEEEvNT_6ParamsE,"",@"SHT_CUDA_INFO"
	.sectionflags	@""
	.align	4


	//----- nvinfo : EIATTR_CUDA_API_VERSION
	.align		4
        /*0000*/ 	.byte	0x04, 0x37
        /*0002*/ 	.short	(.L_24 - .L_23)
.L_23:
        /*0004*/ 	.word	0x00000082


	//----- nvinfo : EIATTR_KPARAM_INFO
	.align		4
.L_24:
        /*0008*/ 	.byte	0x04, 0x17
        /*000a*/ 	.short	(.L_26 - .L_25)
.L_25:
        /*000c*/ 	.word	0x00000000
        /*0010*/ 	.short	0x0000
        /*0012*/ 	.short	0x0070
        /*0014*/ 	.byte	0x00, 0xf0, 0x01, 0x20


	//----- nvinfo : EIATTR_SPARSE_MMA_MASK
	.align		4
.L_26:
        /*0018*/ 	.byte	0x03, 0x50
        /*001a*/ 	.short	0x0000


	//----- nvinfo : EIATTR_MAXREG_COUNT
	.align		4
        /*001c*/ 	.byte	0x03, 0x1b
        /*001e*/ 	.short	0x00a8


	//----- nvinfo : EIATTR_NUM_BARRIERS
	.align		4
        /*0020*/ 	.byte	0x02, 0x4c
        /*0022*/ 	.byte	0x02
	.zero		1


	//----- nvinfo : EIATTR_EXTERNS
	.align		4
        /*0024*/ 	.byte	0x04, 0x0f
        /*0026*/ 	.short	(.L_28 - .L_27)


	//   ....[0]....
	.align		4
.L_27:
        /*0028*/ 	.word	index@(__assertfail)


	//----- nvinfo : EIATTR_MERCURY_ISA_VERSION
	.align		4
.L_28:
        /*002c*/ 	.byte	0x03, 0x5f
        /*002e*/ 	.short	0x0101


	//----- nvinfo : EIATTR_INT_WARP_WIDE_INSTR_OFFSETS
	.align		4
        /*0030*/ 	.byte	0x04, 0x31
        /*0032*/ 	.short	(.L_30 - .L_29)


	//   ....[0]....
.L_29:
        /*0034*/ 	.word	0x000006f0


	//   ....[1]....
        /*0038*/ 	.word	0x00000700


	//   ....[2]....
        /*003c*/ 	.word	0x00000710


	//   ....[3]....
        /*0040*/ 	.word	0x00000720


	//   ....[4]....
        /*0044*/ 	.word	0x00000790


	//----- nvinfo : EIATTR_COOP_GROUP_MASK_REGIDS
	.align		4
.L_30:
        /*0048*/ 	.byte	0x04, 0x29
        /*004a*/ 	.short	(.L_32 - .L_31)


	//   ....[0]....
.L_31:
        /*004c*/ 	.word	0xffffffff


	//   ....[1]....
        /*0050*/ 	.word	0xffffffff


	//   ....[2]....
        /*0054*/ 	.word	0xffffffff


	//   ....[3]....
        /*0058*/ 	.word	0xffffffff


	//   ....[4]....
        /*005c*/ 	.word	0xffffffff


	//   ....[5]....
        /*0060*/ 	.word	0xffffffff


	//   ....[6]....
        /*0064*/ 	.word	0xffffffff


	//   ....[7]....
        /*0068*/ 	.word	0xffffffff


	//   ....[8]....
        /*006c*/ 	.word	0xffffffff


	//   ....[9]....
        /*0070*/ 	.word	0xffffffff


	//   ....[10]....
        /*0074*/ 	.word	0xffffffff


	//   ....[11]....
        /*0078*/ 	.word	0xffffffff


	//   ....[12]....
        /*007c*/ 	.word	0xffffffff


	//   ....[13]....
        /*0080*/ 	.word	0xffffffff


	//   ....[14]....
        /*0084*/ 	.word	0xffffffff


	//   ....[15]....
        /*0088*/ 	.word	0xffffffff


	//   ....[16]....
        /*008c*/ 	.word	0xffffffff


	//   ....[17]....
        /*0090*/ 	.word	0xffffffff


	//----- nvinfo : EIATTR_COOP_GROUP_INSTR_OFFSETS
	.align		4
.L_32:
        /*0094*/ 	.byte	0x04, 0x28
        /*0096*/ 	.short	(.L_34 - .L_33)


	//   ....[0]....
.L_33:
        /*0098*/ 	.word	0x00000050


	//   ....[1]....
        /*009c*/ 	.word	0x00000080


	//   ....[2]....
        /*00a0*/ 	.word	0x000001b0


	//   ....[3]....
        /*00a4*/ 	.word	0x00000370


	//   ....[4]....
        /*00a8*/ 	.word	0x00000530


	//   ....[5]....
        /*00ac*/ 	.word	0x00000690


	//   ....[6]....
        /*00b0*/ 	.word	0x00001200


	//   ....[7]....
        /*00b4*/ 	.word	0x00001220


	//   ....[8]....
        /*00b8*/ 	.word	0x00001a50


	//   ....[9]....
        /*00bc*/ 	.word	0x00001b80


	//   ....[10]....
        /*00c0*/ 	.word	0x00003c10


	//   ....[11]....
        /*00c4*/ 	.word	0x00003c40


	//   ....[12]....
        /*00c8*/ 	.word	0x000043c0


	//   ....[13]....
        /*00cc*/ 	.word	0x000044e0


	//   ....[14]....
        /*00d0*/ 	.word	0x00006540


	//   ....[15]....
        /*00d4*/ 	.word	0x00006570


	//   ....[16]....
        /*00d8*/ 	.word	0x000065c0


	//   ....[17]....
        /*00dc*/ 	.word	0x000065d0


	//----- nvinfo : EIATTR_REG_RECONFIG
	.align		4
.L_34:
        /*00e0*/ 	.byte	0x01, 0x54
	.zero		2


	//----- nvinfo : EIATTR_SYSCALL_OFFSETS
	.align		4
        /*00e4*/ 	.byte	0x04, 0x46
        /*00e6*/ 	.short	(.L_36 - .L_35)


	//   ....[0]....
.L_35:
        /*00e8*/ 	.word	0x00006f30


	//   ....[1]....
        /*00ec*/ 	.word	0x00007090


	//----- nvinfo : EIATTR_MBARRIER_INSTR_OFFSETS
	.align		4
.L_36:
        /*00f0*/ 	.byte	0x04, 0x39
        /*00f2*/ 	.short	(.L_38 - .L_37)


	//   ....[0]....
.L_37:
        /*00f4*/ 	.word	0x00000320
        /*00f8*/ 	.word	0x000000ff
        /*00fc*/ 	.word	0x00012050
        /*0100*/ 	.short	0x0100
        /*0102*/ 	.byte	0x0b
	.zero		1


	//   ....[1]....
        /*0104*/ 	.word	0x00000330
        /*0108*/ 	.word	0x000000ff
        /*010c*/ 	.word	0x00012060
        /*0110*/ 	.short	0x0100
        /*0112*/ 	.byte	0x0b
	.zero		1


	//   ....[2]....
        /*0114*/ 	.word	0x00000340
        /*0118*/ 	.word	0x000000ff
        /*011c*/ 	.word	0x00012058
        /*0120*/ 	.short	0x0100
        /*0122*/ 	.byte	0x0b
	.zero		1


	//   ....[3]....
        /*0124*/ 	.word	0x00000350
        /*0128*/ 	.word	0x000000ff
        /*012c*/ 	.word	0x00012068
        /*0130*/ 	.short	0x0100
        /*0132*/ 	.byte	0x0b
	.zero		1


	//   ....[4]....
        /*0134*/ 	.word	0x00000480
        /*0138*/ 	.word	0x000000ff
        /*013c*/ 	.word	0x00012000
        /*0140*/ 	.short	0x0100
        /*0142*/ 	.byte	0x0b
	.zero		1


	//   ....[5]....
        /*0144*/ 	.word	0x00000490
        /*0148*/ 	.word	0x000000ff
        /*014c*/ 	.word	0x00012028
        /*0150*/ 	.short	0x0100
        /*0152*/ 	.byte	0x0b
	.zero		1


	//   ....[6]....
        /*0154*/ 	.word	0x000004a0
        /*0158*/ 	.word	0x000000ff
        /*015c*/ 	.word	0x00012008
        /*0160*/ 	.short	0x0100
        /*0162*/ 	.byte	0x0b
	.zero		1


	//   ....[7]....
        /*0164*/ 	.word	0x000004b0
        /*0168*/ 	.word	0x000000ff
        /*016c*/ 	.word	0x00012030
        /*0170*/ 	.short	0x0100
        /*0172*/ 	.byte	0x0b
	.zero		1


	//   ....[8]....
        /*0174*/ 	.word	0x000004c0
        /*0178*/ 	.word	0x000000ff
        /*017c*/ 	.word	0x00012010
        /*0180*/ 	.short	0x0100
        /*0182*/ 	.byte	0x0b
	.zero		1


	//   ....[9]....
        /*0184*/ 	.word	0x000004d0
        /*0188*/ 	.word	0x000000ff
        /*018c*/ 	.word	0x00012038
        /*0190*/ 	.short	0x0100
        /*0192*/ 	.byte	0x0b
	.zero		1


	//   ....[10]....
        /*0194*/ 	.word	0x000004e0
        /*0198*/ 	.word	0x000000ff
        /*019c*/ 	.word	0x00012018
        /*01a0*/ 	.short	0x0100
        /*01a2*/ 	.byte	0x0b
	.zero		1


	//   ....[11]....
        /*01a4*/ 	.word	0x000004f0
        /*01a8*/ 	.word	0x000000ff
        /*01ac*/ 	.word	0x00012040
        /*01b0*/ 	.short	0x0100
        /*01b2*/ 	.byte	0x0b
	.zero		1


	//   ....[12]....
        /*01b4*/ 	.word	0x00000500
        /*01b8*/ 	.word	0x000000ff
        /*01bc*/ 	.word	0x00012020
        /*01c0*/ 	.short	0x0100
        /*01c2*/ 	.byte	0x0b
	.zero		1


	//   ....[13]....
        /*01c4*/ 	.word	0x00000510
        /*01c8*/ 	.word	0x000000ff
        /*01cc*/ 	.word	0x00012048
        /*01d0*/ 	.short	0x0100
        /*01d2*/ 	.byte	0x0b
	.zero		1


	//   ....[14]....
        /*01d4*/ 	.word	0x00000640
        /*01d8*/ 	.word	0x000000ff
        /*01dc*/ 	.word	0x00012070
        /*01e0*/ 	.short	0x0100
        /*01e2*/ 	.byte	0x0b
	.zero		1


	//   ....[15]....
        /*01e4*/ 	.word	0x00000650
        /*01e8*/ 	.word	0x000000ff
        /*01ec*/ 	.word	0x00012080
        /*01f0*/ 	.short	0x0100
        /*01f2*/ 	.byte	0x0b
	.zero		1


	//   ....[16]....
        /*01f4*/ 	.word	0x00000660
        /*01f8*/ 	.word	0x000000ff
        /*01fc*/ 	.word	0x00012078
        /*0200*/ 	.short	0x0100
        /*0202*/ 	.byte	0x0b
	.zero		1


	//   ....[17]....
        /*0204*/ 	.word	0x00000670
        /*0208*/ 	.word	0x000000ff
        /*020c*/ 	.word	0x00012088
        /*0210*/ 	.short	0x0100
        /*0212*/ 	.byte	0x0b
	.zero		1


	//   ....[18]....
        /*0214*/ 	.word	0x000007b0
        /*0218*/ 	.word	0x000000ff
        /*021c*/ 	.word	0x00012090
        /*0220*/ 	.short	0x0100
        /*0222*/ 	.byte	0x08
	.zero		1


	//   ....[19]....
        /*0224*/ 	.word	0x000007c0
        /*0228*/ 	.word	0x000000ff
        /*022c*/ 	.word	0x00012098
        /*0230*/ 	.short	0x0100
        /*0232*/ 	.byte	0x08
	.zero		1


	//   ....[20]....
        /*0234*/ 	.word	0x000007d0
        /*0238*/ 	.word	0x000000ff
        /*023c*/ 	.word	0x000120a0
        /*0240*/ 	.short	0x0100
        /*0242*/ 	.byte	0x08
	.zero		1


	//   ....[21]....
        /*0244*/ 	.word	0x000007e0
        /*0248*/ 	.word	0x000000ff
        /*024c*/ 	.word	0x000120a8
        /*0250*/ 	.short	0x0100
        /*0252*/ 	.byte	0x08
	.zero		1


	//   ....[22]....
        /*0254*/ 	.word	0x000008e0
        /*0258*/ 	.word	0x000000ff
        /*025c*/ 	.word	0x000120c0
        /*0260*/ 	.short	0x0100
        /*0262*/ 	.byte	0x0b
	.zero		1


	//   ....[23]....
        /*0264*/ 	.word	0x000008f0
        /*0268*/ 	.word	0x000000ff
        /*026c*/ 	.word	0x000120d8
        /*0270*/ 	.short	0x0100
        /*0272*/ 	.byte	0x0b
	.zero		1


	//   ....[24]....
        /*0274*/ 	.word	0x00000900
        /*0278*/ 	.word	0x000000ff
        /*027c*/ 	.word	0x000120c8
        /*0280*/ 	.short	0x0100
        /*0282*/ 	.byte	0x0b
	.zero		1


	//   ....[25]....
        /*0284*/ 	.word	0x00000910
        /*0288*/ 	.word	0x000000ff
        /*028c*/ 	.word	0x000120e0
        /*0290*/ 	.short	0x0100
        /*0292*/ 	.byte	0x0b
	.zero		1


	//   ....[26]....
        /*0294*/ 	.word	0x00000920
        /*0298*/ 	.word	0x000000ff
        /*029c*/ 	.word	0x000120d0
        /*02a0*/ 	.short	0x0100
        /*02a2*/ 	.byte	0x0b
	.zero		1


	//   ....[27]....
        /*02a4*/ 	.word	0x00000930
        /*02a8*/ 	.word	0x000000ff
        /*02ac*/ 	.word	0x000120e8
        /*02b0*/ 	.short	0x0100
        /*02b2*/ 	.byte	0x0b
	.zero		1


	//   ....[28]....
        /*02b4*/ 	.word	0x00000d30
        /*02b8*/ 	.word	0x000000ff
        /*02bc*/ 	.word	0x00012050
        /*02c0*/ 	.short	0x010a
        /*02c2*/ 	.byte	0x07
	.zero		1


	//   ....[29]....
        /*02c4*/ 	.word	0x00000d80
        /*02c8*/ 	.word	0x000000ff
        /*02cc*/ 	.word	0x00012000
        /*02d0*/ 	.short	0x010a
        /*02d2*/ 	.byte	0x24
	.zero		1


	//   ....[30]....
        /*02d4*/ 	.word	0x00000e10
        /*02d8*/ 	.word	0x000000ff
        /*02dc*/ 	.word	0x00000000
        /*02e0*/ 	.short	0x010a
        /*02e2*/ 	.byte	0x0a
	.zero		1


	//   ....[31]....
        /*02e4*/ 	.word	0x00002d20
        /*02e8*/ 	.word	0x00000002
        /*02ec*/ 	.word	0x00000000
        /*02f0*/ 	.short	0x0101
        /*02f2*/ 	.byte	0x15
	.zero		1


	//   ....[32]....
        /*02f4*/ 	.word	0x00002ef0
        /*02f8*/ 	.word	0x000000ff
        /*02fc*/ 	.word	0x00012008
        /*0300*/ 	.short	0x010a
        /*0302*/ 	.byte	0x24
	.zero		1


	//   ....[33]....
        /*0304*/ 	.word	0x00003700
        /*0308*/ 	.word	0x000000ff
        /*030c*/ 	.word	0x00000000
        /*0310*/ 	.short	0x0101
        /*0312*/ 	.byte	0x07
	.zero		1


	//   ....[34]....
        /*0314*/ 	.word	0x00003840
        /*0318*/ 	.word	0x000000ff
        /*031c*/ 	.word	0x00012000
        /*0320*/ 	.short	0x010a
        /*0322*/ 	.byte	0x0a
	.zero		1


	//   ....[35]....
        /*0324*/ 	.word	0x000056c0
        /*0328*/ 	.word	0x000000ff
        /*032c*/ 	.word	0x00012000
        /*0330*/ 	.short	0x010a
        /*0332*/ 	.byte	0x0a
	.zero		1


	//   ....[36]....
        /*0334*/ 	.word	0x00005b30
        /*0338*/ 	.word	0x000000ff
        /*033c*/ 	.word	0x00012000
        /*0340*/ 	.short	0x010a
        /*0342*/ 	.byte	0x0a
	.zero		1


	//   ....[37]....
        /*0344*/ 	.word	0x00006390
        /*0348*/ 	.word	0x000000ff
        /*034c*/ 	.word	0x00000000
        /*0350*/ 	.short	0x0101
        /*0352*/ 	.byte	0x0a
	.zero		1


	//   ....[38]....
        /*0354*/ 	.word	0x00006440
        /*0358*/ 	.word	0x000000ff
        /*035c*/ 	.word	0x00000000
        /*0360*/ 	.short	0x0101
        /*0362*/ 	.byte	0x04
	.zero		1


	//   ....[39]....
        /*0364*/ 	.word	0x00006aa0
        /*0368*/ 	.word	0x000000ff
        /*036c*/ 	.word	0x00012098
        /*0370*/ 	.short	0x010a
        /*0372*/ 	.byte	0x04
	.zero		1


	//   ....[40]....
        /*0374*/ 	.word	0x000078c0
        /*0378*/ 	.word	0x00000000
        /*037c*/ 	.word	0x00012090
        /*0380*/ 	.short	0x0101
        /*0382*/ 	.byte	0x24
	.zero		1


	//   ....[41]....
        /*0384*/ 	.word	0x00007a10
        /*0388*/ 	.word	0x00000003
        /*038c*/ 	.word	0x00012060
        /*0390*/ 	.short	0x010a
        /*0392*/ 	.byte	0x3f
	.zero		1


	//   ....[42]....
        /*0394*/ 	.word	0x00007d30
        /*0398*/ 	.word	0x00000005
        /*039c*/ 	.word	0x00012028
        /*03a0*/ 	.short	0x010a
        /*03a2*/ 	.byte	0x3f
	.zero		1


	//   ....[43]....
        /*03a4*/ 	.word	0x00008050
        /*03a8*/ 	.word	0x00000004
        /*03ac*/ 	.word	0x00012060
        /*03b0*/ 	.short	0x010a
        /*03b2*/ 	.byte	0x3f
	.zero		1


	//   ....[44]....
        /*03b4*/ 	.word	0x000083a0
        /*03b8*/ 	.word	0x00000003
        /*03bc*/ 	.word	0x00012028
        /*03c0*/ 	.short	0x010a
        /*03c2*/ 	.byte	0x3f
	.zero		1


	//   ....[45]....
        /*03c4*/ 	.word	0x000087b0
        /*03c8*/ 	.word	0x00000006
        /*03cc*/ 	.word	0x00012028
        /*03d0*/ 	.short	0x010a
        /*03d2*/ 	.byte	0x3f
	.zero		1


	//   ....[46]....
        /*03d4*/ 	.word	0x00008b00
        /*03d8*/ 	.word	0x00000006
        /*03dc*/ 	.word	0x00012028
        /*03e0*/ 	.short	0x010a
        /*03e2*/ 	.byte	0x3f
	.zero		1


	//   ....[47]....
        /*03e4*/ 	.word	0x00008e40
        /*03e8*/ 	.word	0x00000003
        /*03ec*/ 	.word	0x00012050
        /*03f0*/ 	.short	0x010a
        /*03f2*/ 	.byte	0x3f
	.zero		1


	//   ....[48]....
        /*03f4*/ 	.word	0x00008ea0
        /*03f8*/ 	.word	0x00000003
        /*03fc*/ 	.word	0x00012000
        /*0400*/ 	.short	0x010a
        /*0402*/ 	.byte	0x3f
	.zero		1


	//   ....[49]....
        /*0404*/ 	.word	0x00008f00
        /*0408*/ 	.word	0x00000003
        /*040c*/ 	.word	0x00000000
        /*0410*/ 	.short	0x010a
        /*0412*/ 	.byte	0x3f
	.zero		1


	//   ....[50]....
        /*0414*/ 	.word	0x00008f60
        /*0418*/ 	.word	0x00000007
        /*041c*/ 	.word	0x00012008
        /*0420*/ 	.short	0x010a
        /*0422*/ 	.byte	0x3f
	.zero		1


	//   ....[51]....
        /*0424*/ 	.word	0x00008fc0
        /*0428*/ 	.word	0x00000004
        /*042c*/ 	.word	0x00012000
        /*0430*/ 	.short	0x010a
        /*0432*/ 	.byte	0x3f
	.zero		1


	//   ....[52]....
        /*0434*/ 	.word	0x00009020
        /*0438*/ 	.word	0x00000008
        /*043c*/ 	.word	0x00012000
        /*0440*/ 	.short	0x010a
        /*0442*/ 	.byte	0x3f
	.zero		1


	//   ....[53]....
        /*0444*/ 	.word	0x00009080
        /*0448*/ 	.word	0x00000003
        /*044c*/ 	.word	0x00012098
        /*0450*/ 	.short	0x010a
        /*0452*/ 	.byte	0x3f
	.zero		1


	//   ....[54]....
        /*0454*/ 	.word	0x000090d0
        /*0458*/ 	.word	0x00000003
        /*045c*/ 	.word	0x00012060
        /*0460*/ 	.short	0x010a
        /*0462*/ 	.byte	0x3f
	.zero		1


	//   ....[55]....
        /*0464*/ 	.word	0x00009120
        /*0468*/ 	.word	0x00000005
        /*046c*/ 	.word	0x00012028
        /*0470*/ 	.short	0x010a
        /*0472*/ 	.byte	0x3f
	.zero		1


	//   ....[56]....
        /*0474*/ 	.word	0x00009170
        /*0478*/ 	.word	0x00000004
        /*047c*/ 	.word	0x00012060
        /*0480*/ 	.short	0x010a
        /*0482*/ 	.byte	0x3f
	.zero		1


	//   ....[57]....
        /*0484*/ 	.word	0x000091c0
        /*0488*/ 	.word	0x00000003
        /*048c*/ 	.word	0x00012028
        /*0490*/ 	.short	0x010a
        /*0492*/ 	.byte	0x3f
	.zero		1


	//   ....[58]....
        /*0494*/ 	.word	0x00009210
        /*0498*/ 	.word	0x00000006
        /*049c*/ 	.word	0x00012028
        /*04a0*/ 	.short	0x010a
        /*04a2*/ 	.byte	0x3f
	.zero		1


	//   ....[59]....
        /*04a4*/ 	.word	0x00009260
        /*04a8*/ 	.word	0x00000006
        /*04ac*/ 	.word	0x00012028
        /*04b0*/ 	.short	0x010a
        /*04b2*/ 	.byte	0x3f
	.zero		1


	//----- nvinfo : EIATTR_NUM_MBARRIERS
	.align		4
.L_38:
        /*04b4*/ 	.byte	0x03, 0x38
        /*04b6*/ 	.short	0x001c


	//----- nvinfo : EIATTR_EXIT_INSTR_OFFSETS
	.align		4
        /*04b8*/ 	.byte	0x04, 0x1c
        /*04ba*/ 	.short	(.L_40 - .L_39)


	//   ....[0]....
.L_39:
        /*04bc*/ 	.word	0x000009d0


	//   ....[1]....
        /*04c0*/ 	.word	0x000078d0


	//   ....[2]....
        /*04c4*/ 	.word	0x00007910


	//   ....[3]....
        /*04c8*/ 	.word	0x00008680


	//   ....[4]....
        /*04cc*/ 	.word	0x00008e20


	//----- nvinfo : EIATTR_MAX_THREADS
	.align		4
.L_40:
        /*04d0*/ 	.byte	0x04, 0x05
        /*04d2*/ 	.short	(.L_42 - .L_41)
.L_41:
        /*04d4*/ 	.word	0x00000180
        /*04d8*/ 	.word	0x00000001
        /*04dc*/ 	.word	0x00000001


	//----- nvinfo : EIATTR_CRS_STACK_SIZE
	.align		4
.L_42:
        /*04e0*/ 	.byte	0x04, 0x1e
        /*04e2*/ 	.short	(.L_44 - .L_43)
.L_43:
        /*04e4*/ 	.word	0x00000000


	//----- nvinfo : EIATTR_CBANK_PARAM_SIZE
	.align		4
.L_44:
        /*04e8*/ 	.byte	0x03, 0x19
        /*04ea*/ 	.short	0x0870


	//----- nvinfo : EIATTR_PARAM_CBANK
	.align		4
        /*04ec*/ 	.byte	0x04, 0x0a
        /*04ee*/ 	.short	(.L_46 - .L_45)
	.align		4
.L_45:
        /*04f0*/ 	.word	index@(.nv.constant0._ZN7cutlass13device_kernelINS_4fmha6kernel28FmhaKernelTmaWarpSpecializedINS1_10collective30FmhaMainloopTmaWarpSpecializedINS_10bfloat16_tEffN4cute5tupleIJNS7_1CILi128EEESA_NS9_ILi48EEEEEENS8_IJiNS9_ILi1EEENS8_IJiiEEEEEESF_SF_NS4_13DefaultFusionEJEEENS4_15FmhaFwdEpilogueIS6_fNS8_IJNS9_ILi64EEESB_SA_EEEEENS2_23IndividualTileSchedulerEJEEEEEvNT_6ParamsE)
        /*04f4*/ 	.short	0x0210
        /*04f6*/ 	.short	0x0870


	//----- nvinfo : EIATTR_SW_WAR
	.align		4
.L_46:
        /*04f8*/ 	.byte	0x04, 0x36
        /*04fa*/ 	.short	(.L_48 - .L_47)
.L_47:
        /*04fc*/ 	.word	0x00000008
.L_48:


//--------------------- .nv.callgraph             --------------------------
	.section	.nv.callgraph,"",@"SHT_CUDA_CALLGRAPH"
	.align	4
	.sectionentsize	8
	.align		4
        /*0000*/ 	.word	0x00000000
	.align		4
        /*0004*/ 	.word	0xffffffff
	.align		4
        /*0008*/ 	.word	index@(_ZN7cutlass13device_kernelINS_4fmha6kernel28FmhaKernelTmaWarpSpecializedINS1_10collective30FmhaMainloopTmaWarpSpecializedINS_10bfloat16_tEffN4cute5tupleIJNS7_1CILi128EEESA_NS9_ILi48EEEEEENS8_IJiNS9_ILi1EEENS8_IJiiEEEEEESF_SF_NS4_13DefaultFusionEJEEENS4_15FmhaFwdEpilogueIS6_fNS8_IJNS9_ILi64EEESB_SA_EEEEENS2_23IndividualTileSchedulerEJEEEEEvNT_6ParamsE)
	.align		4
        /*000c*/ 	.word	index@(__assertfail)
	.align		4
        /*0010*/ 	.word	0x00000000
	.align		4
        /*0014*/ 	.word	0xfffffffe
	.align		4
        /*0018*/ 	.word	0x00000000
	.align		4
        /*001c*/ 	.word	0xfffffffd
	.align		4
        /*0020*/ 	.word	0x00000000
	.align		4
        /*0024*/ 	.word	0xfffffffc


//--------------------- .nv.constant4             --------------------------
	.section	.nv.constant4,"a",@progbits
	.align	8
	.align		8
.nv.constant4:
        /*0000*/ 	.dword	__assertfail
	.align		8
        /*0008*/ 	.dword	__unnamed_1
	.align		8
        /*0010*/ 	.dword	__unnamed_2
	.align		8
        /*0018*/ 	.dword	_ZN39_INTERNAL_0b5c83e6_4_k_cu_f53207d8_27874cuda3std3__45__cpo5beginE
	.align		8
        /*0020*/ 	.dword	_ZN39_INTERNAL_0b5c83e6_4_k_cu_f53207d8_27874cuda3std3__45__cpo3endE
	.align		8
        /*0028*/ 	.dword	_ZN39_INTERNAL_0b5c83e6_4_k_cu_f53207d8_27874cuda3std3__45__cpo6cbeginE
	.align		8
        /*0030*/ 	.dword	_ZN39_INTERNAL_0b5c83e6_4_k_cu_f53207d8_27874cuda3std3__45__cpo4cendE
	.align		8
        /*0038*/ 	.dword	_ZN39_INTERNAL_0b5c83e6_4_k_cu_f53207d8_27874cuda3std3__441_GLOBAL__N__0b5c83e6_4_k_cu_f53207d8_27876ignoreE
	.align		8
        /*0040*/ 	.dword	_ZN39_INTERNAL_0b5c83e6_4_k_cu_f53207d8_27874cuda3std3__419piecewise_constructE
	.align		8
        /*0048*/ 	.dword	_ZN39_INTERNAL_0b5c83e6_4_k_cu_f53207d8_27874cuda3std3__48in_placeE
	.align		8
        /*0050*/ 	.dword	_ZN39_INTERNAL_0b5c83e6_4_k_cu_f53207d8_27874cuda3std6ranges3__45__cpo4swapE
	.align		8
        /*0058*/ 	.dword	_ZN39_INTERNAL_0b5c83e6_4_k_cu_f53207d8_27874cuda3std6ranges3__45__cpo9iter_moveE
	.align		8
        /*0060*/ 	.dword	_ZN39_INTERNAL_0b5c83e6_4_k_cu_f53207d8_27874cute7productE
	.align		8
        /*0068*/ 	.dword	_ZN39_INTERNAL_0b5c83e6_4_k_cu_f53207d8_27874cute1_E
	.align		8
        /*0070*/ 	.dword	$str$24
	.align		8
        /*0078*/ 	.dword	$str$25


//--------------------- .text._ZN7cutlass13device_kernelINS_4fmha6kernel28FmhaKernelTmaWarpSpecializedINS1_10collective30FmhaMainloopTmaWarpSpecializedINS_10bfloat16_tEffN4cute5tupleIJNS7_1CILi128EEESA_NS9_ILi48EEEEEENS8_IJiNS9_ILi1EEENS8_IJiiEEEEEESF_SF_NS4_13DefaultFusionEJEEENS4_15FmhaFwdEpilogueIS6_fNS8_IJNS9_ILi64EEESB_SA_EEEEENS2_23IndividualTileSchedulerEJEEEEEvNT_6ParamsE --------------------------
	.section	.text._ZN7cutlass13device_kernelINS_4fmha6kernel28FmhaKernelTmaWarpSpecializedINS1_10collective30FmhaMainloopTmaWarpSpecializedINS_10bfloat16_tEffN4cute5tupleIJNS7_1CILi128EEESA_NS9_ILi48EEEEEENS8_IJiNS9_ILi1EEENS8_IJiiEEEEEESF_SF_NS4_13DefaultFusionEJEEENS4_15FmhaFwdEpilogueIS6_fNS8_IJNS9_ILi64EEESB_SA_EEEEENS2_23IndividualTileSchedulerEJEEEEEvNT_6ParamsE,"ax",@progbits
	.align	128
.text._ZN7cutlass13device_kernelINS_4fmha6kernel28FmhaKernelTmaWarpSpecializedINS1_10collective30FmhaMainloopTmaWarpSpecializedINS_10bfloat16_tEffN4cute5tupleIJNS7_1CILi128EEESA_NS9_ILi48EEEEEENS8_IJiNS9_ILi1EEENS8_IJiiEEEEEESF_SF_NS4_13DefaultFusionEJEEENS4_15FmhaFwdEpilogueIS6_fNS8_IJNS9_ILi64EEESB_SA_EEEEENS2_23IndividualTileSchedulerEJEEEEEvNT_6ParamsE:
        .type           _ZN7cutlass13device_kernelINS_4fmha6kernel28FmhaKernelTmaWarpSpecializedINS1_10collective30FmhaMainloopTmaWarpSpecializedINS_10bfloat16_tEffN4cute5tupleIJNS7_1CILi128EEESA_NS9_ILi48EEEEEENS8_IJiNS9_ILi1EEENS8_IJiiEEEEEESF_SF_NS4_13DefaultFusionEJEEENS4_15FmhaFwdEpilogueIS6_fNS8_IJNS9_ILi64EEESB_SA_EEEEENS2_23IndividualTileSchedulerEJEEEEEvNT_6ParamsE,@function
        .size           _ZN7cutlass13device_kernelINS_4fmha6kernel28FmhaKernelTmaWarpSpecializedINS1_10collective30FmhaMainloopTmaWarpSpecializedINS_10bfloat16_tEffN4cute5tupleIJNS7_1CILi128EEESA_NS9_ILi48EEEEEENS8_IJiNS9_ILi1EEENS8_IJiiEEEEEESF_SF_NS4_13DefaultFusionEJEEENS4_15FmhaFwdEpilogueIS6_fNS8_IJNS9_ILi64EEESB_SA_EEEEENS2_23IndividualTileSchedulerEJEEEEEvNT_6ParamsE,(.L_x_108 - _ZN7cutlass13device_kernelINS_4fmha6kernel28FmhaKernelTmaWarpSpecializedINS1_10collective30FmhaMainloopTmaWarpSpecializedINS_10bfloat16_tEffN4cute5tupleIJNS7_1CILi128EEESA_NS9_ILi48EEEEEENS8_IJiNS9_ILi1EEENS8_IJiiEEEEEESF_SF_NS4_13DefaultFusionEJEEENS4_15FmhaFwdEpilogueIS6_fNS8_IJNS9_ILi64EEESB_SA_EEEEENS2_23IndividualTileSchedulerEJEEEEEvNT_6ParamsE)
        .other          _ZN7cutlass13device_kernelINS_4fmha6kernel28FmhaKernelTmaWarpSpecializedINS1_10collective30FmhaMainloopTmaWarpSpecializedINS_10bfloat16_tEffN4cute5tupleIJNS7_1CILi128EEESA_NS9_ILi48EEEEEENS8_IJiNS9_ILi1EEENS8_IJiiEEEEEESF_SF_NS4_13DefaultFusionEJEEENS4_15FmhaFwdEpilogueIS6_fNS8_IJNS9_ILi64EEESB_SA_EEEEENS2_23IndividualTileSchedulerEJEEEEEvNT_6ParamsE,@"STO_CUDA_ENTRY STV_DEFAULT"
_ZN7cutlass13device_kernelINS_4fmha6kernel28FmhaKernelTmaWarpSpecializedINS1_10collective30FmhaMainloopTmaWarpSpecializedINS_10bfloat16_tEffN4cute5tupleIJNS7_1CILi128EEESA_NS9_ILi48EEEEEENS8_IJiNS9_ILi1EEENS8_IJiiEEEEEESF_SF_NS4_13DefaultFusionEJEEENS4_15FmhaFwdEpilogueIS6_fNS8_IJNS9_ILi64EEESB_SA_EEEEENS2_23IndividualTileSchedulerEJEEEEEvNT_6ParamsE:
[----:B------:R-:W1:Y:S01]  /*0000*/  LDC R1, c[0x0][0x28] ;  /* 0x00000a00ff017b82 */ /* 0x000e620000000800 */
[----:B------:R-:W2:Y:S01]  /*0010*/  S2R R6, SR_TID.X ;  /* 0x0000000000067919 */ /* 0x000ea20000002100 */
[----:B------:R-:W-:Y:S01]  /*0020*/  ELECT P1, URZ, PT ;  /* 0x00000000003f782f */ /* 0x000fe20003820000 */
[----:B------:R-:W-:Y:S01]  /*0030*/  BSSY B0, `(.L_x_0) ;  /* 0x0000017000007945 */ /* 0x000fe20003800000 */
[----:B--2---:R-:W-:-:S05]  /*0040*/  SHF.R.U32.HI R0, RZ, 0x5, R6 ;  /* 0x00000005ff007819 */ /* 0x004fca0000011606 */
[----:B------:R-:W2:Y:S02]  /*0050*/  SHFL.IDX PT, R2, R0, RZ, 0x1f ;  /* 0x00001fff00027589 */ /* 0x000ea400000e0000 */
[----:B--2---:R-:W-:Y:S02]  /*0060*/  R2UR UR4, R2 ;  /* 0x00000000020472ca */ /* 0x004fe400000e0000 */
[----:B------:R-:W-:-:S06]  /*0070*/  SHF.R.U32.HI R2, RZ, 0x7, R6 ;  /* 0x00000007ff027819 */ /* 0x000fcc0000011606 */
[----:B------:R-:W2:Y:S05]  /*0080*/  SHFL.IDX PT, R2, R2, RZ, 0x1f ;  /* 0x00001fff02027589 */ /* 0x000eaa00000e0000 */
[----:B------:R-:W-:Y:S02]  /*0090*/  USHF.R.S32.HI UR5, URZ, 0x1f, UR4 ;  /* 0x0000001f3f057899 */ /* 0x000fe40008011404 */
[----:B------:R-:W-:Y:S02]  /*00a0*/  ISETP.NE.OR P0, PT, RZ, UR4, !P1 ;  /* 0x00000004ff007c0c */ /* 0x000fe4000cf05670 */
[----:B------:R-:W-:-:S04]  /*00b0*/  ULEA.HI UR5, UR5, UR4, URZ, 0x2 ;  /* 0x0000000405057291 */ /* 0x000fc8000f8f103f */
[----:B------:R-:W-:-:S04]  /*00c0*/  ULOP3.LUT UR5, UR5, 0xfffffffc, URZ, 0xc0, !UPT ;  /* 0xfffffffc05057892 */ /* 0x000fc8000f8ec03f */
[----:B------:R-:W-:-:S03]  /*00d0*/  UIADD3 UR5, UR4, -UR5, URZ ;  /* 0x8000000504057290 */ /* 0x000fc6000fffe03f */
[----:B-1----:R-:W-:Y:S09]  /*00e0*/  @P0 BRA `(.L_x_1) ;  /* 0x00000000002c0947 */ /* 0x002ff20003800000 */
[----:B------:R-:W-:Y:S02]  /*00f0*/  ULDC.64 UR6, c[0x0][0x198] ;  /* 0x0000660000067ab9 */ /* 0x000fe40000000a00 */
[----:B------:R-:W-:Y:S02]  /*0100*/  UIADD3 UR8, UP0, UR6, 0xf0, URZ ;  /* 0x000000f006087890 */ /* 0x000fe4000ff1e03f */
[----:B------:R-:W-:Y:S02]  /*0110*/  UIADD3 UR10, UP1, UR6, 0x1f0, URZ ;  /* 0x000001f0060a7890 */ /* 0x000fe4000ff3e03f */
[----:B------:R-:W-:Y:S02]  /*0120*/  UIADD3 UR6, UP2, UR6, 0x2f0, URZ ;  /* 0x000002f006067890 */ /* 0x000fe4000ff5e03f */
[----:B------:R-:W-:Y:S02]  /*0130*/  UIADD3.X UR9, URZ, UR7, URZ, UP0, !UPT ;  /* 0x000000073f097290 */ /* 0x000fe400087fe43f */
[----:B------:R-:W-:-:S02]  /*0140*/  UIADD3.X UR11, URZ, UR7, URZ, UP1, !UPT ;  /* 0x000000073f0b7290 */ /* 0x000fc40008ffe43f */
[----:B------:R-:W-:-:S05]  /*0150*/  UIADD3.X UR7, URZ, UR7, URZ, UP2, !UPT ;  /* 0x000000073f077290 */ /* 0x000fca00097fe43f */
[----:B------:R1:W-:Y:S02]  /*0160*/  UTMACCTL.PF [UR8] ;  /* 0x00000000080079b9 */ /* 0x0003e40008040000 */
[----:B------:R1:W-:Y:S02]  /*0170*/  UTMACCTL.PF [UR10] ;  /* 0x000000000a0079b9 */ /* 0x0003e40008040000 */
[----:B------:R1:W-:Y:S02]  /*0180*/  UTMACCTL.PF [UR6] ;  /* 0x00000000060079b9 */ /* 0x0003e40008040000 */
[----:B-1----:R-:W-:Y:S01]  /*0190*/  NOP ;  /* 0x0000000000007918 */ /* 0x002fe20000000000 */
.L_x_1:
[----:B------:R-:W-:Y:S05]  /*01a0*/  BSYNC B0 ;  /* 0x0000000000007941 */ /* 0x000fea0003800000 */
.L_x_0:
[----:B------:R-:W1:Y:S01]  /*01b0*/  SHFL.IDX PT, R3, R0, RZ, 0x1f ;  /* 0x00001fff00037589 */ /* 0x000e6200000e0000 */
[----:B--2---:R-:W-:Y:S01]  /*01c0*/  R2UR UR37, R2 ;  /* 0x00000000022572ca */ /* 0x004fe200000e0000 */
[----:B------:R-:W-:-:S12]  /*01d0*/  UISETP.NE.AND UP0, UPT, UR5, 0x1, UPT ;  /* 0x000000010500788c */ /* 0x000fd8000bf05270 */
[----:B------:R-:W-:Y:S02]  /*01e0*/  UIADD3 UR10, UR37, -0x1, URZ ;  /* 0xffffffff250a7890 */ /* 0x000fe4000fffe03f */
[----:B------:R-:W-:Y:S02]  /*01f0*/  UISETP.EQ.AND UP0, UPT, UR37, URZ, !UP0 ;  /* 0x0000003f2500728c */ /* 0x000fe4000c702270 */
[----:B------:R-:W-:Y:S02]  /*0200*/  UISETP.GE.U32.AND UP1, UPT, UR10, 0x4, UPT ;  /* 0x000000040a00788c */ /* 0x000fe4000bf26070 */
[----:B------:R-:W-:Y:S01]  /*0210*/  USEL UR4, URZ, 0x1, !UP0 ;  /* 0x000000013f047887 */ /* 0x000fe2000c000000 */
[----:B-1----:R-:W-:-:S03]  /*0220*/  ISETP.NE.AND P0, PT, R3, RZ, PT ;  /* 0x000000ff0300720c */ /* 0x002fc60003f05270 */
[----:B------:R-:W-:-:S10]  /*0230*/  USEL UR4, UR4, 0x2, UP1 ;  /* 0x0000000204047887 */ /* 0x000fd40008800000 */
[----:B------:R-:W-:Y:S05]  /*0240*/  @P0 BRA `(.L_x_2) ;  /* 0x0000000000480947 */ /* 0x000fea0003800000 */
[----:B------:R-:W1:Y:S01]  /*0250*/  S2UR UR11, SR_CgaCtaId ;  /* 0x00000000000b79c3 */ /* 0x000e620000008800 */
[----:B------:R-:W-:Y:S01]  /*0260*/  UMOV UR6, 0x400 ;  /* 0x0000040000067882 */ /* 0x000fe20000000000 */
[----:B------:R-:W-:Y:S01]  /*0270*/  UMOV UR7, 0x1 ;  /* 0x0000000100077882 */ /* 0x000fe20000000000 */
[----:B------:R-:W-:Y:S01]  /*0280*/  UMOV UR8, 0x80 ;  /* 0x0000008000087882 */ /* 0x000fe20000000000 */
[----:B------:R-:W-:Y:S01]  /*0290*/  ELECT P0, URZ, PT ;  /* 0x00000000003f782f */ /* 0x000fe20003800000 */
[----:B------:R-:W-:-:S04]  /*02a0*/  UIADD3 UR8, -UR8, 0x100000, URZ ;  /* 0x0010000008087890 */ /* 0x000fc8000fffe13f */
[----:B------:R-:W-:Y:S02]  /*02b0*/  USHF.L.U32 UR9, UR8, 0xb, URZ ;  /* 0x0000000b08097899 */ /* 0x000fe4000800063f */
[----:B------:R-:W-:Y:S02]  /*02c0*/  USHF.L.U32 UR8, UR8, 0x1, URZ ;  /* 0x0000000108087899 */ /* 0x000fe4000800063f */
[----:B-1----:R-:W-:Y:S02]  /*02d0*/  ULEA UR11, UR11, UR6, 0x18 ;  /* 0x000000060b0b7291 */ /* 0x002fe4000f8ec03f */
[----:B------:R-:W-:-:S04]  /*02e0*/  UIADD3 UR6, -UR7, 0x100000, URZ ;  /* 0x0010000007067890 */ /* 0x000fc8000fffe13f */
[----:B------:R-:W-:Y:S02]  /*02f0*/  USHF.L.U32 UR7, UR6, 0xb, URZ ;  /* 0x0000000b06077899 */ /* 0x000fe4000800063f */
[----:B------:R-:W-:Y:S01]  /*0300*/  USHF.L.U32 UR6, UR6, 0x1, URZ ;  /* 0x0000000106067899 */ /* 0x000fe2000800063f */
[----:B------:R-:W1:Y:S11]  /*0310*/  FENCE.VIEW.ASYNC.S ;  /* 0x00000000000073c6 */ /* 0x000e760000000000 */
[----:B-1----:R1:W2:Y:S01]  /*0320*/  SYNCS.EXCH.64 URZ, [UR11+0x12050], UR6 ;  /* 0x012050060b3f75b2 */ /* 0x0022a20008000100 */
[----:B------:R1:W3:Y:S01]  /*0330*/  SYNCS.EXCH.64 URZ, [UR11+0x12060], UR8 ;  /* 0x012060080b3f75b2 */ /* 0x0002e20008000100 */
[----:B------:R1:W4:Y:S01]  /*0340*/  SYNCS.EXCH.64 URZ, [UR11+0x12058], UR6 ;  /* 0x012058060b3f75b2 */ /* 0x0003220008000100 */
[----:B------:R1:W1:Y:S01]  /*0350*/  SYNCS.EXCH.64 URZ, [UR11+0x12068], UR8 ;  /* 0x012068080b3f75b2 */ /* 0x0002620008000100 */
[----:B------:R-:W-:Y:S01]  /*0360*/  NOP ;  /* 0x0000000000007918 */ /* 0x000fe20000000000 */
.L_x_2:
[----:B------:R-:W5:Y:S01]  /*0370*/  SHFL.IDX PT, R2, R0, RZ, 0x1f ;  /* 0x00001fff00027589 */ /* 0x000f6200000e0000 */
[----:B------:R-:W-:Y:S01]  /*0380*/  NOP ;  /* 0x0000000000007918 */ /* 0x000fe20000000000 */
[----:B-----5:R-:W-:-:S13]  /*0390*/  ISETP.NE.AND P0, PT, R2, RZ, PT ;  /* 0x000000ff0200720c */ /* 0x020fda0003f05270 */
[----:B------:R-:W-:Y:S05]  /*03a0*/  @P0 BRA `(.L_x_3) ;  /* 0x0000000000600947 */ /* 0x000fea0003800000 */
[----:B-1----:R-:W1:Y:S01]  /*03b0*/  S2UR UR7, SR_CgaCtaId ;  /* 0x00000000000779c3 */ /* 0x002e620000008800 */
[----:B------:R-:W-:Y:S01]  /*03c0*/  UMOV UR6, 0x400 ;  /* 0x0000040000067882 */ /* 0x000fe20000000000 */
[----:B------:R-:W-:Y:S01]  /*03d0*/  UMOV UR8, 0x1 ;  /* 0x0000000100087882 */ /* 0x000fe20000000000 */
[----:B------:R-:W-:Y:S01]  /*03e0*/  UMOV UR12, 0x100 ;  /* 0x00000100000c7882 */ /* 0x000fe20000000000 */
[----:B------:R-:W-:-:S04]  /*03f0*/  UIADD3 UR8, -UR8, 0x100000, URZ ;  /* 0x0010000008087890 */ /* 0x000fc8000fffe13f */
[----:B------:R-:W-:Y:S02]  /*0400*/  USHF.L.U32 UR9, UR8, 0xb, URZ ;  /* 0x0000000b08097899 */ /* 0x000fe4000800063f */
[----:B------:R-:W-:Y:S01]  /*0410*/  USHF.L.U32 UR8, UR8, 0x1, URZ ;  /* 0x0000000108087899 */ /* 0x000fe2000800063f */
[----:B------:R-:W-:Y:S01]  /*0420*/  ELECT P0, URZ, PT ;  /* 0x00000000003f782f */ /* 0x000fe20003800000 */
[----:B-1----:R-:W-:Y:S02]  /*0430*/  ULEA UR11, UR7, UR6, 0x18 ;  /* 0x00000006070b7291 */ /* 0x002fe4000f8ec03f */
[----:B------:R-:W-:-:S04]  /*0440*/  UIADD3 UR6, -UR12, 0x100000, URZ ;  /* 0x001000000c067890 */ /* 0x000fc8000fffe13f */
[----:B------:R-:W-:Y:S02]  /*0450*/  USHF.L.U32 UR7, UR6, 0xb, URZ ;  /* 0x0000000b06077899 */ /* 0x000fe4000800063f */
[----:B------:R-:W-:Y:S01]  /*0460*/  USHF.L.U32 UR6, UR6, 0x1, URZ ;  /* 0x0000000106067899 */ /* 0x000fe2000800063f */
[----:B------:R-:W1:Y:S03]  /*0470*/  FENCE.VIEW.ASYNC.S ;  /* 0x00000000000073c6 */ /* 0x000e660000000000 */
[----:B-1----:R1:W1:Y:S08]  /*0480*/  SYNCS.EXCH.64 URZ, [UR11+0x12000], UR8 ;  /* 0x012000080b3f75b2 */ /* 0x0022700008000100 */
[----:B------:R1:W1:Y:S01]  /*0490*/  SYNCS.EXCH.64 URZ, [UR11+0x12028], UR6 ;  /* 0x012028060b3f75b2 */ /* 0x0002620008000100 */
        /* <DEDUP_REMOVED lines=8> */
[----:B------:R-:W-:Y:S01]  /*0520*/  NOP ;  /* 0x0000000000007918 */ /* 0x000fe20000000000 */
.L_x_3:
        /* <DEDUP_REMOVED lines=21> */
[----:B------:R-:W-:Y:S01]  /*0680*/  NOP ;  /* 0x0000000000007918 */ /* 0x000fe20000000000 */
.L_x_4:
[----:B------:R-:W5:Y:S01]  /*0690*/  SHFL.IDX PT, R2, R0, RZ, 0x1f ;  /* 0x00001fff00027589 */ /* 0x000f6200000e0000 */
[----:B------:R-:W-:Y:S01]  /*06a0*/  ELECT P0, URZ, PT ;  /* 0x00000000003f782f */ /* 0x000fe20003800000 */
[----:B------:R-:W-:Y:S01]  /*06b0*/  NOP ;  /* 0x0000000000007918 */ /* 0x000fe20000000000 */
[----:B-1----:R-:W-:Y:S02]  /*06c0*/  UMOV UR6, 0x80 ;  /* 0x0000008000067882 */ /* 0x002fe40000000000 */
[C---:B-----5:R-:W-:Y:S02]  /*06d0*/  ISETP.NE.OR P0, PT, R2.reuse, RZ, !P0 ;  /* 0x000000ff0200720c */ /* 0x060fe40004705670 */
[----:B------:R-:W-:-:S11]  /*06e0*/  ISETP.NE.AND P2, PT, R2, RZ, PT ;  /* 0x000000ff0200720c */ /* 0x000fd60003f45270 */
[----:B------:R-:W-:Y:S01]  /*06f0*/  VOTEU.ALL UP0, P0 ;  /* 0x00000000003f7886 */ /* 0x000fe20000000000 */
[----:B------:R-:W-:Y:S01]  /*0700*/  VOTEU.ALL UP1, P0 ;  /* 0x00000000003f7886 */ /* 0x000fe20000020000 */
[----:B------:R-:W-:Y:S01]  /*0710*/  VOTEU.ALL UP2, P0 ;  /* 0x00000000003f7886 */ /* 0x000fe20000040000 */
[----:B------:R-:W-:Y:S02]  /*0720*/  VOTEU.ALL UP3, P0 ;  /* 0x00000000003f7886 */ /* 0x000fe40000060000 */
[----:B------:R-:W1:Y:S01]  /*0730*/  @!UP0 S2UR UR9, SR_CgaCtaId ;  /* 0x00000000000989c3 */ /* 0x000e620000008800 */
[----:B------:R-:W-:Y:S01]  /*0740*/  @!UP0 UMOV UR8, 0x400 ;  /* 0x0000040000088882 */ /* 0x000fe20000000000 */
[----:B------:R-:W-:-:S04]  /*0750*/  @!UP0 UIADD3 UR6, -UR6, 0x100000, URZ ;  /* 0x0010000006068890 */ /* 0x000fc8000fffe13f */
[----:B------:R-:W-:Y:S02]  /*0760*/  @!UP0 USHF.L.U32 UR7, UR6, 0xb, URZ ;  /* 0x0000000b06078899 */ /* 0x000fe4000800063f */
[----:B------:R-:W-:Y:S02]  /*0770*/  @!UP0 USHF.L.U32 UR6, UR6, 0x1, URZ ;  /* 0x0000000106068899 */ /* 0x000fe4000800063f */
[----:B-1----:R-:W-:Y:S01]  /*0780*/  @!UP0 ULEA UR8, UR9, UR8, 0x18 ;  /* 0x0000000809088291 */ /* 0x002fe2000f8ec03f */
[----:B------:R-:W-:Y:S01]  /*0790*/  VOTEU.ALL UP0, P0 ;  /* 0x00000000003f7886 */ /* 0x000fe20000000000 */
[----:B------:R-:W1:Y:S10]  /*07a0*/  FENCE.VIEW.ASYNC.S ;  /* 0x00000000000073c6 */ /* 0x000e740000000000 */
[----:B-1----:R1:W1:Y:S01]  /*07b0*/  @!UP0 SYNCS.EXCH.64 URZ, [UR8+0x12090], UR6 ;  /* 0x01209006083f85b2 */ /* 0x0022620008000100 */
[----:B------:R1:W1:Y:S01]  /*07c0*/  @!UP1 SYNCS.EXCH.64 URZ, [UR8+0x12098], UR6 ;  /* 0x01209806083f95b2 */ /* 0x0002620008000100 */
[----:B------:R1:W1:Y:S01]  /*07d0*/  @!UP2 SYNCS.EXCH.64 URZ, [UR8+0x120a0], UR6 ;  /* 0x0120a006083fa5b2 */ /* 0x0002620008000100 */
[----:B------:R1:W1:Y:S01]  /*07e0*/  @!UP3 SYNCS.EXCH.64 URZ, [UR8+0x120a8], UR6 ;  /* 0x0120a806083fb5b2 */ /* 0x0002620008000100 */
[----:B------:R-:W-:Y:S01]  /*07f0*/  NOP ;  /* 0x0000000000007918 */ /* 0x000fe20000000000 */
[----:B------:R-:W-:Y:S05]  /*0800*/  @P2 BRA `(.L_x_5) ;  /* 0x0000000000502947 */ /* 0x000fea0003800000 */
[----:B-1----:R-:W1:Y:S01]  /*0810*/  S2UR UR7, SR_CgaCtaId ;  /* 0x00000000000779c3 */ /* 0x002e620000008800 */
[----:B------:R-:W-:Y:S01]  /*0820*/  UMOV UR6, 0x400 ;  /* 0x0000040000067882 */ /* 0x000fe20000000000 */
[----:B------:R-:W-:Y:S01]  /*0830*/  UMOV UR8, 0x20 ;  /* 0x0000002000087882 */ /* 0x000fe20000000000 */
[----:B------:R-:W-:Y:S01]  /*0840*/  UMOV UR9, 0x80 ;  /* 0x0000008000097882 */ /* 0x000fe20000000000 */
[----:B------:R-:W-:Y:S01]  /*0850*/  ELECT P0, URZ, PT ;  /* 0x00000000003f782f */ /* 0x000fe20003800000 */
[----:B-1----:R-:W-:Y:S02]  /*0860*/  ULEA UR11, UR7, UR6, 0x18 ;  /* 0x00000006070b7291 */ /* 0x002fe4000f8ec03f */
[----:B------:R-:W-:-:S04]  /*0870*/  UIADD3 UR6, -UR8, 0x100000, URZ ;  /* 0x0010000008067890 */ /* 0x000fc8000fffe13f */
[----:B------:R-:W-:Y:S02]  /*0880*/  USHF.L.U32 UR7, UR6, 0xb, URZ ;  /* 0x0000000b06077899 */ /* 0x000fe4000800063f */
[----:B------:R-:W-:Y:S02]  /*0890*/  USHF.L.U32 UR6, UR6, 0x1, URZ ;  /* 0x0000000106067899 */ /* 0x000fe4000800063f */
        /* <DEDUP_REMOVED lines=10> */
[----:B------:R-:W-:Y:S01]  /*0940*/  NOP ;  /* 0x0000000000007918 */ /* 0x000fe20000000000 */
.L_x_5:
[----:B------:R-:W-:Y:S01]  /*0950*/  ISETP.NE.AND P0, PT, RZ, UR37, PT ;  /* 0x00000025ff007c0c */ /* 0x000fe2000bf05270 */
[----:B------:R-:W-:Y:S01]  /*0960*/  NOP ;  /* 0x0000000000007918 */ /* 0x000fe20000000000 */
[----:B------:R-:W-:Y:S01]  /*0970*/  MOV R0, UR5 ;  /* 0x0000000500007c02 */ /* 0x000fe20008000f00 */
[----:B-1234-:R-:W-:Y:S03]  /*0980*/  BAR.SYNC.DEFER_BLOCKING 0x0 ;  /* 0x0000000000007b1d */ /* 0x01efe60000010000 */
[----:B------:R-:W-:-:S07]  /*0990*/  ISETP.EQ.AND P2, PT, R0, 0x1, P1 ;  /* 0x000000010000780c */ /* 0x000fce0000f42270 */
[----:B------:R-:W-:Y:S06]  /*09a0*/  @!P0 BRA `(.L_x_6) ;  /* 0x0000006c00cc8947 */ /* 0x000fec0003800000 */
[----:B------:R-:W-:-:S06]  /*09b0*/  UISETP.GT.U32.AND UP0, UPT, UR10, 0x3, UPT ;  /* 0x000000030a00788c */ /* 0x000fcc000bf04070 */
[----:B------:R-:W-:-:S13]  /*09c0*/  PLOP3.LUT P0, PT, PT, PT, UP0, 0x80, 0x0 ;  /* 0x000000000000781c */ /* 0x000fda0003f0f008 */
[----:B------:R-:W-:Y:S05]  /*09d0*/  @P0 EXIT ;  /* 0x000000000000094d */ /* 0x000fea0003800000 */
.L_x_7:
[----:B------:R-:W-:-:S08]  /*09e0*/  NOP ;  /* 0x0000000000007918 */ /* 0x000fd00000000000 */
[----:B------:R-:W1:Y:S02]  /*09f0*/  USETMAXREG.TRY_ALLOC.CTAPOOL UP0, 0xf0 ;  /* 0x000000f0000079c8 */ /* 0x000e640008000600 */
[----:B-1----:R-:W-:-:S13]  /*0a00*/  PLOP3.LUT P0, PT, PT, PT, UP0, 0x80, 0x0 ;  /* 0x000000000000781c */ /* 0x002fda0003f0f008 */
[----:B------:R-:W-:Y:S05]  /*0a10*/  @!P0 BRA `(.L_x_7) ;  /* 0xfffffffc00f08947 */ /* 0x000fea000383ffff */
[----:B------:R-:W-:Y:S01]  /*0a20*/  UISETP.NE.AND UP0, UPT, UR37, 0x1, UPT ;  /* 0x000000012500788c */ /* 0x000fe2000bf05270 */
[----:B------:R-:W1:Y:S01]  /*0a30*/  S2UR UR42, SR_CTAID.X ;  /* 0x00000000002a79c3 */ /* 0x000e620000002500 */
[----:B------:R-:W-:Y:S01]  /*0a40*/  UMOV UR5, URZ ;  /* 0x0000003f00057c82 */ /* 0x000fe20008000000 */
[----:B------:R-:W-:-:S03]  /*0a50*/  UMOV UR6, URZ ;  /* 0x0000003f00067c82 */ /* 0x000fc60008000000 */
[----:B------:R-:W-:-:S13]  /*0a60*/  PLOP3.LUT P0, PT, PT, PT, UP0, 0x80, 0x0 ;  /* 0x000000000000781c */ /* 0x000fda0003f0f008 */
[----:B------:R-:W-:Y:S05]  /*0a70*/  @!P0 BRA `(.L_x_8) ;  /* 0x00000000003c8947 */ /* 0x000fea0003800000 */
[----:B------:R-:W-:Y:S01]  /*0a80*/  UISETP.NE.AND UP0, UPT, UR37, 0x2, UPT ;  /* 0x000000022500788c */ /* 0x000fe2000bf05270 */
[----:B------:R-:W-:-:S05]  /*0a90*/  UMOV UR6, 0x1 ;  /* 0x0000000100067882 */ /* 0x000fca0000000000 */
[----:B------:R-:W-:-:S13]  /*0aa0*/  PLOP3.LUT P1, PT, PT, PT, UP0, 0x80, 0x0 ;  /* 0x000000000000781c */ /* 0x000fda0003f2f008 */
[----:B------:R-:W-:Y:S05]  /*0ab0*/  @!P1 BRA `(.L_x_8) ;  /* 0x00000000002c9947 */ /* 0x000fea0003800000 */
[----:B------:R-:W-:-:S06]  /*0ac0*/  UISETP.NE.AND UP0, UPT, UR37, 0x3, UPT ;  /* 0x000000032500788c */ /* 0x000fcc000bf05270 */
[----:B------:R-:W-:-:S13]  /*0ad0*/  PLOP3.LUT P1, PT, PT, PT, UP0, 0x80, 0x0 ;  /* 0x000000000000781c */ /* 0x000fda0003f2f008 */
[----:B------:R-:W-:Y:S05]  /*0ae0*/  @!P1 BRA `(.L_x_9) ;  /* 0x0000000000189947 */ /* 0x000fea0003800000 */
[----:B------:R-:W-:-:S11]  /*0af0*/  UISETP.NE.AND UP0, UPT, UR37, 0x4, UPT ;  /* 0x000000042500788c */ /* 0x000fd6000bf05270 */
[----:B------:R-:W-:Y:S01]  /*0b00*/  @!UP0 UMOV UR5, 0x1 ;  /* 0x0000000100058882 */ /* 0x000fe20000000000 */
[----:B------:R-:W-:Y:S01]  /*0b10*/  @!UP0 UMOV UR6, 0x1 ;  /* 0x0000000100068882 */ /* 0x000fe20000000000 */
[----:B------:R-:W-:Y:S01]  /*0b20*/  @UP0 UMOV UR5, URZ ;  /* 0x0000003f00050c82 */ /* 0x000fe20008000000 */
[----:B------:R-:W-:Y:S01]  /*0b30*/  @UP0 UMOV UR6, URZ ;  /* 0x0000003f00060c82 */ /* 0x000fe20008000000 */
[----:B------:R-:W-:Y:S05]  /*0b40*/  BRA `(.L_x_8) ;  /* 0x0000000000087947 */ /* 0x000fea0003800000 */
.L_x_9:
[----:B------:R-:W-:Y:S01]  /*0b50*/  UMOV UR5, 0x1 ;  /* 0x0000000100057882 */ /* 0x000fe20000000000 */
[----:B------:R-:W-:-:S05]  /*0b60*/  UMOV UR6, URZ ;  /* 0x0000003f00067c82 */ /* 0x000fca0008000000 */
.L_x_8:
[----:B------:R-:W-:Y:S05]  /*0b70*/  @!P0 BRA `(.L_x_10) ;  /* 0x00000000003c8947 */ /* 0x000fea0003800000 */
[----:B------:R-:W-:-:S06]  /*0b80*/  UISETP.NE.AND UP0, UPT, UR37, 0x2, UPT ;  /* 0x000000022500788c */ /* 0x000fcc000bf05270 */
[----:B------:R-:W-:-:S13]  /*0b90*/  PLOP3.LUT P0, PT, PT, PT, UP0, 0x80, 0x0 ;  /* 0x000000000000781c */ /* 0x000fda0003f0f008 */
[----:B------:R-:W-:Y:S05]  /*0ba0*/  @!P0 BRA `(.L_x_11) ;  /* 0x0000000000288947 */ /* 0x000fea0003800000 */
[----:B------:R-:W-:-:S06]  /*0bb0*/  UISETP.NE.AND UP0, UPT, UR37, 0x3, UPT ;  /* 0x000000032500788c */ /* 0x000fcc000bf05270 */
[----:B------:R-:W-:-:S13]  /*0bc0*/  PLOP3.LUT P0, PT, PT, PT, UP0, 0x80, 0x0 ;  /* 0x000000000000781c */ /* 0x000fda0003f0f008 */
[----:B------:R-:W-:Y:S05]  /*0bd0*/  @!P0 BRA `(.L_x_12) ;  /* 0x0000000000148947 */ /* 0x000fea0003800000 */
[----:B------:R-:W-:-:S06]  /*0be0*/  UISETP.NE.AND UP0, UPT, UR37, 0x4, UPT ;  /* 0x000000042500788c */ /* 0x000fcc000bf05270 */
[----:B------:R-:W-:-:S13]  /*0bf0*/  PLOP3.LUT P0, PT, PT, PT, UP0, 0x80, 0x0 ;  /* 0x000000000000781c */ /* 0x000fda0003f0f008 */
[----:B------:R-:W-:Y:S05]  /*0c00*/  @P0 BRA `(.L_x_13) ;  /* 0x00000000001c0947 */ /* 0x000fea0003800000 */
[----:B-1----:R-:W-:Y:S01]  /*0c10*/  ULEA UR42, UR42, 0x3, 0x1 ;  /* 0x000000032a2a7891 */ /* 0x002fe2000f8e083f */
[----:B------:R-:W-:Y:S11]  /*0c20*/  BRA `(.L_x_13) ;  /* 0x0000000000147947 */ /* 0x000ff60003800000 */
.L_x_12:
[----:B-1----:R-:W-:Y:S01]  /*0c30*/  ULEA UR42, UR42, 0x2, 0x1 ;  /* 0x000000022a2a7891 */ /* 0x002fe2000f8e083f */
[----:B------:R-:W-:Y:S11]  /*0c40*/  BRA `(.L_x_13) ;  /* 0x00000000000c7947 */ /* 0x000ff60003800000 */
.L_x_11:
[----:B-1----:R-:W-:Y:S01]  /*0c50*/  ULEA UR42, UR42, 0x1, 0x1 ;  /* 0x000000012a2a7891 */ /* 0x002fe2000f8e083f */
[----:B------:R-:W-:Y:S11]  /*0c60*/  BRA `(.L_x_13) ;  /* 0x0000000000047947 */ /* 0x000ff60003800000 */
.L_x_10:
[----:B-1----:R-:W-:-:S12]  /*0c70*/  USHF.L.U32 UR42, UR42, 0x1, URZ ;  /* 0x000000012a2a7899 */ /* 0x002fd8000800063f */
.L_x_13:
[----:B------:R-:W-:-:S04]  /*0c80*/  ULOP3.LUT UR7, UR4, 0x1, URZ, 0xfc, !UPT ;  /* 0x0000000104077892 */ /* 0x000fc8000f8efc3f */
[----:B------:R-:W-:-:S06]  /*0c90*/  UISETP.NE.AND UP0, UPT, UR7, 0x3, UPT ;  /* 0x000000030700788c */ /* 0x000fcc000bf05270 */
[----:B------:R-:W-:-:S13]  /*0ca0*/  PLOP3.LUT P0, PT, PT, PT, UP0, 0x80, 0x0 ;  /* 0x000000000000781c */ /* 0x000fda0003f0f008 */
[----:B------:R-:W-:Y:S05]  /*0cb0*/  @!P0 BRA `(.L_x_14) ;  /* 0x0000000000048947 */ /* 0x000fea0003800000 */
[----:B-1----:R-:W-:Y:S01]  /*0cc0*/  BPT.TRAP 0x1 ;  /* 0x000000040000795c */ /* 0x002fe20000300000 */
.L_x_14:
[----:B------:R-:W2:Y:S01]  /*0cd0*/  S2UR UR7, SR_CgaCtaId ;  /* 0x00000000000779c3 */ /* 0x000ea20000008800 */
[----:B------:R-:W-:Y:S01]  /*0ce0*/  UMOV UR36, 0x400 ;  /* 0x0000040000247882 */ /* 0x000fe20000000000 */
[----:B------:R-:W-:-:S04]  /*0cf0*/  MOV R0, UR5 ;  /* 0x0000000500007c02 */ /* 0x000fc80008000f00 */
[----:B------:R-:W-:Y:S01]  /*0d00*/  SHF.L.U32 R0, R0, 0x1f, RZ ;  /* 0x0000001f00007819 */ /* 0x000fe200000006ff */
[----:B--2---:R-:W-:-:S04]  /*0d10*/  ULEA UR36, UR7, UR36, 0x18 ;  /* 0x0000002407247291 */ /* 0x004fc8000f8ec03f */
[----:B------:R-:W-:-:S09]  /*0d20*/  ULEA UR7, UR6, UR36, 0x3 ;  /* 0x0000002406077291 */ /* 0x000fd2000f8e183f */
[----:B------:R-:W2:Y:S02]  /*0d30*/  SYNCS.PHASECHK.TRANS64.TRYWAIT P1, [UR7+0x12050], R0 ;  /* 0x01205000ff0075a7 */ /* 0x000ea40008020147 */
[----:B--2---:R-:W-:Y:S05]  /*0d40*/  @!P1 BRA `(.L_x_15) ;  /* 0x0000008000389947 */ /* 0x004fea0003800000 */
.L_x_91:
[----:B------:R-:W-:Y:S05]  /*0d50*/  @!P0 BRA `(.L_x_16) ;  /* 0x0000000000048947 */ /* 0x000fea0003800000 */
[----:B-1----:R-:W-:Y:S01]  /*0d60*/  BPT.TRAP 0x1 ;  /* 0x000000040000795c */ /* 0x002fe20000300000 */
.L_x_16:
[----:B--2---:R-:W-:-:S04]  /*0d70*/  SHF.L.U32 R0, RZ, 0x1f, RZ ;  /* 0x0000001fff007819 */ /* 0x004fc800000006ff */
[----:B------:R-:W2:Y:S02]  /*0d80*/  SYNCS.PHASECHK.TRANS64.TRYWAIT P1, [UR36+0x12000], R0 ;  /* 0x01200000ff0075a7 */ /* 0x000ea40008020164 */
[----:B--2---:R-:W-:Y:S05]  /*0d90*/  @!P1 BRA `(.L_x_17) ;  /* 0x00000080003c9947 */ /* 0x004fea0003800000 */
.L_x_92:
[----:B------:R-:W-:Y:S02]  /*0da0*/  UIADD3 UR20, UR37, -0x1, URZ ;  /* 0xffffffff25147890 */ /* 0x000fe4000fffe03f */
[----:B------:R-:W-:-:S04]  /*0db0*/  UIADD3 UR21, UR36, 0x12090, URZ ;  /* 0x0001209024157890 */ /* 0x000fc8000fffe03f */
[----:B------:R-:W-:Y:S01]  /*0dc0*/  ISETP.NE.AND P1, PT, RZ, UR20, PT ;  /* 0x00000014ff007c0c */ /* 0x000fe2000bf25270 */
[----:B------:R-:W-:Y:S02]  /*0dd0*/  ULEA UR10, UR10, UR21, 0x3 ;  /* 0x000000150a0a7291 */ /* 0x000fe4000f8e183f */
[----:B------:R-:W-:Y:S01]  /*0de0*/  USHF.L.U32 UR20, UR20, 0x3, URZ ;  /* 0x0000000314147899 */ /* 0x000fe2000800063f */
[----:B------:R-:W-:-:S04]  /*0df0*/  SEL R2, RZ, 0x1, P1 ;  /* 0x00000001ff027807 */ /* 0x000fc80000800000 */
[----:B------:R-:W-:-:S04]  /*0e00*/  SHF.L.U32 R2, R2, 0x1f, RZ ;  /* 0x0000001f02027819 */ /* 0x000fc800000006ff */
[----:B------:R-:W3:Y:S02]  /*0e10*/  SYNCS.PHASECHK.TRANS64.TRYWAIT P1, [UR10], R2 ;  /* 0x00000002ff0075a7 */ /* 0x000ee4000802014a */
[----:B---3--:R-:W-:Y:S05]  /*0e20*/  @!P1 BRA `(.L_x_18) ;  /* 0x0000008000309947 */ /* 0x008fea0003800000 */
.L_x_93:
[----:B------:R-:W-:Y:S01]  /*0e30*/  USHF.R.U32.HI UR5, URZ, 0x4, UR36 ;  /* 0x000000043f057899 */ /* 0x000fe20008011624 */
[----:B------:R-:W-:Y:S01]  /*0e40*/  WARPGROUP.ARRIVE ;  /* 0x00000000000079c5 */ /* 0x000fe20000000000 */
[----:B------:R-:W-:Y:S02]  /*0e50*/  UIADD3 UR7, UR36, 0x3000, URZ ;  /* 0x0000300024077890 */ /* 0x000fe4000fffe03f */
[----:B------:R-:W-:Y:S02]  /*0e60*/  ULOP3.LUT UR5, UR5, 0x3fff, URZ, 0xc0, !UPT ;  /* 0x00003fff05057892 */ /* 0x000fe4000f8ec03f */
[----:B------:R-:W-:Y:S02]  /*0e70*/  USHF.R.U32.HI UR7, URZ, 0x4, UR7 ;  /* 0x000000043f077899 */ /* 0x000fe40008011607 */
[----:B------:R-:W-:Y:S02]  /*0e80*/  ULOP3.LUT UR8, UR5, 0x10000, URZ, 0xfc, !UPT ;  /* 0x0001000005087892 */ /* 0x000fe4000f8efc3f */
[----:B------:R-:W-:-:S02]  /*0e90*/  ULOP3.LUT UR5, UR7, 0x3fff, URZ, 0xc0, !UPT ;  /* 0x00003fff07057892 */ /* 0x000fc4000f8ec03f */
[----:B------:R-:W-:Y:S02]  /*0ea0*/  UIMAD UR7, UR6, 0x180, UR8 ;  /* 0x00000180060778a4 */ /* 0x000fe4000f8e0208 */
[----:B------:R-:W-:Y:S01]  /*0eb0*/  ULOP3.LUT UR6, UR5, 0x10000, URZ, 0xfc, !UPT ;  /* 0x0001000005067892 */ /* 0x000fe2000f8efc3f */
[----:B------:R-:W-:Y:S01]  /*0ec0*/  UMOV UR9, 0xc0000010 ;  /* 0xc000001000097882 */ /* 0x000fe20000000000 */
[----:B------:R-:W-:Y:S01]  /*0ed0*/  UMOV UR11, 0xc0000010 ;  /* 0xc0000010000b7882 */ /* 0x000fe20000000000 */
[----:B------:R-:W-:Y:S02]  /*0ee0*/  UIADD3 UR12, UR7, 0x80, URZ ;  /* 0x00000080070c7890 */ /* 0x000fe4000fffe03f */
[----:B------:R-:W-:Y:S02]  /*0ef0*/  UMOV UR8, UR7 ;  /* 0x0000000700087c82 */ /* 0x000fe40008000000 */
[----:B------:R-:W-:Y:S01]  /*0f00*/  UMOV UR10, UR6 ;  /* 0x00000006000a7c82 */ /* 0x000fe20008000000 */
[----:B------:R-:W-:Y:S01]  /*0f10*/  UIADD3 UR14, UR6, 0x100, URZ ;  /* 0x00000100060e7890 */ /* 0x000fe2000fffe03f */
[----:B------:R-:W-:Y:S01]  /*0f20*/  HGMMA.64x128x16.F32.BF16 R24, gdesc[UR8], RZ, !UPT, gsb0 ;  /* 0x01e00000081879f0 */ /* 0x000fe2000c0018ff */
[----:B------:R-:W-:Y:S01]  /*0f30*/  UMOV UR13, 0xc0000010 ;  /* 0xc0000010000d7882 */ /* 0x000fe20000000000 */
[----:B------:R-:W-:Y:S01]  /*0f40*/  UMOV UR15, 0xc0000010 ;  /* 0xc0000010000f7882 */ /* 0x000fe20000000000 */
[----:B------:R-:W-:-:S02]  /*0f50*/  UIADD3 UR16, UR7, 0x100, URZ ;  /* 0x0000010007107890 */ /* 0x000fc4000fffe03f */
[----:B------:R-:W-:Y:S01]  /*0f60*/  UIADD3 UR18, UR6, 0x200, URZ ;  /* 0x0000020006127890 */ /* 0x000fe2000fffe03f */
[----:B------:R-:W-:Y:S01]  /*0f70*/  UMOV UR17, 0xc0000010 ;  /* 0xc000001000117882 */ /* 0x000fe20000000000 */
[----:B------:R-:W-:Y:S01]  /*0f80*/  UMOV UR19, 0xc0000010 ;  /* 0xc000001000137882 */ /* 0x000fe20000000000 */
[----:B------:R-:W-:Y:S01]  /*0f90*/  ULDC UR7, c[0x0][0x604] ;  /* 0x0001810000077ab9 */ /* 0x000fe20000000800 */
[----:B------:R-:W-:Y:S02]  /*0fa0*/  WARPGROUP.DEPBAR.LE gsb0, 0x0 ;  /* 0x00008000000079c5 */ /* 0x000fe40000010000 */
[----:B------:R-:W-:-:S06]  /*0fb0*/  WARPGROUP.ARRIVE ;  /* 0x00000000000079c5 */ /* 0x000fcc0000000000 */
[----:B------:R-:W-:Y:S03]  /*0fc0*/  HGMMA.64x128x16.F32.BF16 R24, gdesc[UR12], R24, gsb0 ;  /* 0x01e000000c1879f0 */ /* 0x000fe60008001818 */
[----:B------:R-:W-:Y:S02]  /*0fd0*/  WARPGROUP.DEPBAR.LE gsb0, 0x0 ;  /* 0x00008000000079c5 */ /* 0x000fe40000010000 */
[----:B------:R-:W-:-:S07]  /*0fe0*/  WARPGROUP.ARRIVE ;  /* 0x00000000000079c5 */ /* 0x000fce0000000000 */
[----:B------:R-:W-:Y:S03]  /*0ff0*/  HGMMA.64x128x16.F32.BF16 R24, gdesc[UR16], R24, gsb0 ;  /* 0x01e00000101879f0 */ /* 0x000fe60008001818 */
[----:B------:R-:W-:Y:S02]  /*1000*/  WARPGROUP.DEPBAR.LE gsb0, 0x0 ;  /* 0x00008000000079c5 */ /* 0x000fe40000010000 */
[----:B--2---:R-:W-:-:S04]  /*1010*/  FMNMX R3, R24, R25, !PT ;  /* 0x0000001918037209 */ /* 0x004fc80007800000 */
[----:B------:R-:W-:-:S04]  /*1020*/  FMNMX R2, R28, R3, !PT ;  /* 0x000000031c027209 */ /* 0x000fc80007800000 */
        /* <DEDUP_REMOVED lines=28> */
[----:B------:R-:W-:-:S05]  /*11f0*/  FMNMX R2, R85, R2, !PT ;  /* 0x0000000255027209 */ /* 0x000fca0007800000 */
[----:B------:R-:W2:Y:S02]  /*1200*/  SHFL.BFLY PT, R3, R2, 0x1, 0x1f ;  /* 0x0c201f0002037f89 */ /* 0x000ea400000e0000 */
[----:B--2---:R-:W-:-:S05]  /*1210*/  FMNMX R4, R2, R3, !PT ;  /* 0x0000000302047209 */ /* 0x004fca0007800000 */
[----:B------:R-:W2:Y:S02]  /*1220*/  SHFL.BFLY PT, R3, R4, 0x2, 0x1f ;  /* 0x0c401f0004037f89 */ /* 0x000ea400000e0000 */
[----:B--2---:R-:W-:-:S04]  /*1230*/  FMNMX R3, R4, R3, !PT ;  /* 0x0000000304037209 */ /* 0x004fc80007800000 */
[----:B------:R-:W-:-:S04]  /*1240*/  FSETP.NEU.AND P1, PT, R3, -INF , PT ;  /* 0xff8000000300780b */ /* 0x000fc80003f2d000 */
[----:B------:R-:W-:-:S05]  /*1250*/  FSEL R5, R3, RZ, P1 ;  /* 0x000000ff03057208 */ /* 0x000fca0000800000 */
[----:B------:R-:W-:Y:S01]  /*1260*/  FMUL R14, R5, UR7 ;  /* 0x00000007050e7c20 */ /* 0x000fe20008400000 */
[----:B------:R-:W-:-:S03]  /*1270*/  FMNMX R5, R26, R27, !PT ;  /* 0x0000001b1a057209 */ /* 0x000fc60007800000 */
[--C-:B------:R-:W-:Y:S01]  /*1280*/  FFMA R24, R24, UR7, -R14.reuse ;  /* 0x0000000718187c23 */ /* 0x100fe2000800080e */
[----:B------:R-:W-:Y:S01]  /*1290*/  FMNMX R2, R30, R5, !PT ;  /* 0x000000051e027209 */ /* 0x000fe20007800000 */
[--C-:B------:R-:W-:Y:S01]  /*12a0*/  FFMA R7, R25, UR7, -R14.reuse ;  /* 0x0000000719077c23 */ /* 0x100fe2000800080e */
[--C-:B------:R-:W-:Y:S01]  /*12b0*/  FFMA R9, R29, UR7, -R14.reuse ;  /* 0x000000071d097c23 */ /* 0x100fe2000800080e */
[--C-:B------:R-:W-:Y:S01]  /*12c0*/  FFMA R6, R28, UR7, -R14.reuse ;  /* 0x000000071c067c23 */ /* 0x100fe2000800080e */
[----:B------:R-:W-:Y:S01]  /*12d0*/  FSETP.GEU.AND P5, PT, R24, -126, PT ;  /* 0xc2fc00001800780b */ /* 0x000fe20003fae000 */
[--C-:B------:R-:W-:Y:S01]  /*12e0*/  FFMA R8, R36, UR7, -R14.reuse ;  /* 0x0000000724087c23 */ /* 0x100fe2000800080e */
[----:B------:R-:W-:Y:S01]  /*12f0*/  FMNMX R5, R31, R2, !PT ;  /* 0x000000021f057209 */ /* 0x000fe20007800000 */
        /* <DEDUP_REMOVED lines=10> */
[----:B------:R-:W-:Y:S01]  /*13a0*/  @!P5 FMUL R24, R24, 0.5 ;  /* 0x3f0000001818d820 */ /* 0x000fe20000400000 */
[----:B------:R-:W-:Y:S01]  /*13b0*/  FMNMX R2, R38, R5, !PT ;  /* 0x0000000526027209 */ /* 0x000fe20007800000 */
[--C-:B------:R-:W-:Y:S01]  /*13c0*/  FFMA R36, R48, UR7, -R14.reuse ;  /* 0x0000000730247c23 */ /* 0x100fe2000800080e */
[----:B------:R-:W-:Y:S01]  /*13d0*/  FSETP.GEU.AND P1, PT, R11, -126, PT ;  /* 0xc2fc00000b00780b */ /* 0x000fe20003f2e000 */
[----:B------:R-:W-:Y:S01]  /*13e0*/  @!P3 FMUL R7, R7, 0.5 ;  /* 0x3f0000000707b820 */ /* 0x000fe20000400000 */
[----:B------:R-:W-:Y:S01]  /*13f0*/  FMNMX R5, R39, R2, !PT ;  /* 0x0000000227057209 */ /* 0x000fe20007800000 */
[----:B------:R-:W2:Y:S01]  /*1400*/  MUFU.EX2 R24, R24 ;  /* 0x0000001800187308 */ /* 0x000ea20000000800 */
[----:B------:R-:W-:Y:S01]  /*1410*/  FSETP.GEU.AND P6, PT, R28, -126, PT ;  /* 0xc2fc00001c00780b */ /* 0x000fe20003fce000 */
[----:B------:R-:W-:Y:S01]  /*1420*/  @!P4 FMUL R9, R9, 0.5 ;  /* 0x3f0000000909c820 */ /* 0x000fe20000400000 */
[----:B------:R-:W-:Y:S01]  /*1430*/  FMNMX R2, R42, R5, !PT ;  /* 0x000000052a027209 */ /* 0x000fe20007800000 */
[--C-:B------:R-:W-:Y:S01]  /*1440*/  FFMA R17, R45, UR7, -R14.reuse ;  /* 0x000000072d117c23 */ /* 0x100fe2000800080e */
[--C-:B------:R-:W-:Y:S01]  /*1450*/  FFMA R19, R49, UR7, -R14.reuse ;  /* 0x0000000731137c23 */ /* 0x100fe2000800080e */
[----:B------:R-:W-:Y:S01]  /*1460*/  @!P2 FMUL R6, R6, 0.5 ;  /* 0x3f0000000606a820 */ /* 0x000fe20000400000 */
[----:B------:R-:W-:Y:S01]  /*1470*/  FMNMX R5, R43, R2, !PT ;  /* 0x000000022b057209 */ /* 0x000fe20007800000 */
[----:B------:R-:W3:Y:S01]  /*1480*/  MUFU.EX2 R7, R7 ;  /* 0x0000000700077308 */ /* 0x000ee20000000800 */
[--C-:B------:R-:W-:Y:S01]  /*1490*/  FFMA R21, R53, UR7, -R14.reuse ;  /* 0x0000000735157c23 */ /* 0x100fe2000800080e */
[----:B------:R-:W-:Y:S01]  /*14a0*/  @!P1 FMUL R11, R11, 0.5 ;  /* 0x3f0000000b0b9820 */ /* 0x000fe20000400000 */
[----:B------:R-:W-:Y:S01]  /*14b0*/  FMNMX R2, R46, R5, !PT ;  /* 0x000000052e027209 */ /* 0x000fe20007800000 */
[--C-:B------:R-:W-:Y:S01]  /*14c0*/  FFMA R10, R44, UR7, -R14.reuse ;  /* 0x000000072c0a7c23 */ /* 0x100fe2000800080e */
[--C-:B------:R-:W-:Y:S01]  /*14d0*/  FFMA R12, R52, UR7, -R14.reuse ;  /* 0x00000007340c7c23 */ /* 0x100fe2000800080e */
[----:B------:R-:W-:Y:S01]  /*14e0*/  @!P6 FMUL R28, R28, 0.5 ;  /* 0x3f0000001c1ce820 */ /* 0x000fe20000400000 */
[----:B------:R-:W-:Y:S01]  /*14f0*/  FMNMX R5, R47, R2, !PT ;  /* 0x000000022f057209 */ /* 0x000fe20007800000 */
[----:B------:R-:W4:Y:S01]  /*1500*/  MUFU.EX2 R9, R9 ;  /* 0x0000000900097308 */ /* 0x000f220000000800 */
[----:B--2---:R-:W-:Y:S01]  /*1510*/  @!P5 FMUL R24, R24, R24 ;  /* 0x000000181818d220 */ /* 0x004fe20000400000 */
[----:B------:R-:W-:Y:S01]  /*1520*/  FSETP.GEU.AND P5, PT, R8, -126, PT ;  /* 0xc2fc00000800780b */ /* 0x000fe20003fae000 */
[--C-:B------:R-:W-:Y:S01]  /*1530*/  FFMA R60, R60, UR7, -R14.reuse ;  /* 0x000000073c3c7c23 */ /* 0x100fe2000800080e */
[----:B------:R-:W-:Y:S01]  /*1540*/  FMNMX R2, R50, R5, !PT ;  /* 0x0000000532027209 */ /* 0x000fe20007800000 */
[--C-:B------:R-:W-:Y:S01]  /*1550*/  FFMA R57, R57, UR7, -R14.reuse ;  /* 0x0000000739397c23 */ /* 0x100fe2000800080e */
[--C-:B------:R-:W-:Y:S01]  /*1560*/  FFMA R61, R61, UR7, -R14.reuse ;  /* 0x000000073d3d7c23 */ /* 0x100fe2000800080e */
[--C-:B------:R-:W-:Y:S01]  /*1570*/  FFMA R65, R65, UR7, -R14.reuse ;  /* 0x0000000741417c23 */ /* 0x100fe2000800080e */
[----:B------:R-:W2:Y:S01]  /*1580*/  MUFU.EX2 R6, R6 ;  /* 0x0000000600067308 */ /* 0x000ea20000000800 */
[----:B------:R-:W-:Y:S01]  /*1590*/  FMNMX R5, R51, R2, !PT ;  /* 0x0000000233057209 */ /* 0x000fe20007800000 */
[----:B---3--:R-:W-:Y:S01]  /*15a0*/  @!P3 FMUL R7, R7, R7 ;  /* 0x000000070707b220 */ /* 0x008fe20000400000 */
[----:B------:R-:W-:Y:S01]  /*15b0*/  FSETP.GEU.AND P3, PT, R13, -126, PT ;  /* 0xc2fc00000d00780b */ /* 0x000fe20003f6e000 */
[--C-:B------:R-:W-:Y:S01]  /*15c0*/  FFMA R23, R56, UR7, -R14.reuse ;  /* 0x0000000738177c23 */ /* 0x100fe2000800080e */
[----:B------:R-:W-:Y:S01]  /*15d0*/  FMNMX R2, R54, R5, !PT ;  /* 0x0000000536027209 */ /* 0x000fe20007800000 */
[--C-:B------:R-:W-:Y:S01]  /*15e0*/  FFMA R64, R64, UR7, -R14.reuse ;  /* 0x0000000740407c23 */ /* 0x100fe2000800080e */
[----:B------:R-:W-:Y:S01]  /*15f0*/  @!P5 FMUL R8, R8, 0.5 ;  /* 0x3f0000000808d820 */ /* 0x000fe20000400000 */
[----:B------:R-:W3:Y:S01]  /*1600*/  MUFU.EX2 R11, R11 ;  /* 0x0000000b000b7308 */ /* 0x000ee20000000800 */
[----:B----4-:R-:W-:Y:S01]  /*1610*/  @!P4 FMUL R9, R9, R9 ;  /* 0x000000090909c220 */ /* 0x010fe20000400000 */
[----:B------:R-:W-:Y:S01]  /*1620*/  FSETP.GEU.AND P4, PT, R15, -126, PT ;  /* 0xc2fc00000f00780b */ /* 0x000fe20003f8e000 */
[--C-:B------:R-:W-:Y:S01]  /*1630*/  FFMA R72, R72, UR7, -R14.reuse ;  /* 0x0000000748487c23 */ /* 0x100fe2000800080e */
[----:B------:R-:W-:Y:S01]  /*1640*/  FMNMX R5, R55, R2, !PT ;  /* 0x0000000237057209 */ /* 0x000fe20007800000 */
[--C-:B------:R-:W-:Y:S01]  /*1650*/  FFMA R69, R69, UR7, -R14.reuse ;  /* 0x0000000745457c23 */ /* 0x100fe2000800080e */
[--C-:B------:R-:W-:Y:S01]  /*1660*/  FFMA R73, R73, UR7, -R14.reuse ;  /* 0x0000000749497c23 */ /* 0x100fe2000800080e */
[--C-:B------:R-:W-:Y:S01]  /*1670*/  FFMA R77, R77, UR7, -R14.reuse ;  /* 0x000000074d4d7c23 */ /* 0x100fe2000800080e */
[----:B------:R-:W4:Y:S01]  /*1680*/  MUFU.EX2 R8, R8 ;  /* 0x0000000800087308 */ /* 0x000f220000000800 */
[----:B--2---:R-:W-:Y:S01]  /*1690*/  @!P2 FMUL R6, R6, R6 ;  /* 0x000000060606a220 */ /* 0x004fe20000400000 */
[----:B------:R-:W-:Y:S01]  /*16a0*/  FSETP.GEU.AND P2, PT, R32, -126, PT ;  /* 0xc2fc00002000780b */ /* 0x000fe20003f4e000 */
[----:B------:R-:W-:Y:S01]  /*16b0*/  @!P3 FMUL R13, R13, 0.5 ;  /* 0x3f0000000d0db820 */ /* 0x000fe20000400000 */
[----:B------:R-:W-:Y:S01]  /*16c0*/  FMNMX R2, R58, R5, !PT ;  /* 0x000000053a027209 */ /* 0x000fe20007800000 */
[--C-:B------:R-:W-:Y:S01]  /*16d0*/  FFMA R76, R76, UR7, -R14.reuse ;  /* 0x000000074c4c7c23 */ /* 0x100fe2000800080e */
[--C-:B------:R-:W-:Y:S01]  /*16e0*/  FFMA R81, R81, UR7, -R14.reuse ;  /* 0x0000000751517c23 */ /* 0x100fe2000800080e */
[----:B------:R-:W-:Y:S01]  /*16f0*/  @!P4 FMUL R15, R15, 0.5 ;  /* 0x3f0000000f0fc820 */ /* 0x000fe20000400000 */
[----:B------:R-:W-:Y:S01]  /*1700*/  FMNMX R5, R59, R2, !PT ;  /* 0x000000023b057209 */ /* 0x000fe20007800000 */
[----:B------:R-:W2:Y:S01]  /*1710*/  MUFU.EX2 R13, R13 ;  /* 0x0000000d000d7308 */ /* 0x000ea20000000800 */
[----:B---3--:R-:W-:Y:S01]  /*1720*/  @!P1 FMUL R11, R11, R11 ;  /* 0x0000000b0b0b9220 */ /* 0x008fe20000400000 */
[----:B------:R-:W-:Y:S01]  /*1730*/  FSETP.GEU.AND P1, PT, R17, -126, PT ;  /* 0xc2fc00001100780b */ /* 0x000fe20003f2e000 */
[--C-:B------:R-:W-:Y:S01]  /*1740*/  FFMA R68, R68, UR7, -R14.reuse ;  /* 0x0000000744447c23 */ /* 0x100fe2000800080e */
[----:B------:R-:W-:Y:S01]  /*1750*/  FMNMX R2, R62, R5, !PT ;  /* 0x000000053e027209 */ /* 0x000fe20007800000 */
[--C-:B------:R-:W-:Y:S01]  /*1760*/  FFMA R80, R80, UR7, -R14.reuse ;  /* 0x0000000750507c23 */ /* 0x100fe2000800080e */
[----:B------:R-:W-:Y:S01]  /*1770*/  @!P2 FMUL R32, R32, 0.5 ;  /* 0x3f0000002020a820 */ /* 0x000fe20000400000 */
[--C-:B------:R-:W-:Y:S01]  /*1780*/  FFMA R84, R84, UR7, -R14.reuse ;  /* 0x0000000754547c23 */ /* 0x100fe2000800080e */
[----:B----4-:R-:W-:Y:S01]  /*1790*/  @!P5 FMUL R8, R8, R8 ;  /* 0x000000080808d220 */ /* 0x010fe20000400000 */
[----:B------:R-:W-:Y:S01]  /*17a0*/  FSETP.GEU.AND P5, PT, R36, -126, PT ;  /* 0xc2fc00002400780b */ /* 0x000fe20003fae000 */
[----:B------:R-:W3:Y:S01]  /*17b0*/  MUFU.EX2 R15, R15 ;  /* 0x0000000f000f7308 */ /* 0x000ee20000000800 */
[----:B------:R-:W-:Y:S01]  /*17c0*/  FMNMX R5, R63, R2, !PT ;  /* 0x000000023f057209 */ /* 0x000fe20007800000 */
[----:B------:R-:W-:-:S03]  /*17d0*/  FFMA R14, R85, UR7, -R14 ;  /* 0x00000007550e7c23 */ /* 0x000fc6000800080e */
[----:B------:R-:W-:Y:S01]  /*17e0*/  FMNMX R2, R66, R5, !PT ;  /* 0x0000000542027209 */ /* 0x000fe20007800000 */
[----:B------:R-:W-:Y:S01]  /*17f0*/  @!P1 FMUL R17, R17, 0.5 ;  /* 0x3f00000011119820 */ /* 0x000fe20000400000 */
[----:B--2---:R-:W-:Y:S01]  /*1800*/  @!P3 FMUL R13, R13, R13 ;  /* 0x0000000d0d0db220 */ /* 0x004fe20000400000 */
[----:B------:R-:W2:Y:S01]  /*1810*/  MUFU.EX2 R28, R28 ;  /* 0x0000001c001c7308 */ /* 0x000ea20000000800 */
[----:B------:R-:W-:Y:S02]  /*1820*/  FMNMX R5, R67, R2, !PT ;  /* 0x0000000243057209 */ /* 0x000fe40007800000 */
[----:B------:R-:W-:Y:S01]  /*1830*/  FSETP.GEU.AND P3, PT, R19, -126, PT ;  /* 0xc2fc00001300780b */ /* 0x000fe20003f6e000 */
[----:B------:R-:W-:Y:S01]  /*1840*/  @!P5 FMUL R36, R36, 0.5 ;  /* 0x3f0000002424d820 */ /* 0x000fe20000400000 */
[----:B------:R-:W-:-:S03]  /*1850*/  FMNMX R2, R70, R5, !PT ;  /* 0x0000000546027209 */ /* 0x000fc60007800000 */
[----:B------:R-:W4:Y:S01]  /*1860*/  MUFU.EX2 R32, R32 ;  /* 0x0000002000207308 */ /* 0x000f220000000800 */
[----:B------:R-:W-:Y:S01]  /*1870*/  FMNMX R5, R71, R2, !PT ;  /* 0x0000000247057209 */ /* 0x000fe20007800000 */
[----:B---3--:R-:W-:Y:S01]  /*1880*/  @!P4 FMUL R15, R15, R15 ;  /* 0x0000000f0f0fc220 */ /* 0x008fe20000400000 */
[----:B------:R-:W-:Y:S02]  /*1890*/  FSETP.GEU.AND P4, PT, R21, -126, PT ;  /* 0xc2fc00001500780b */ /* 0x000fe40003f8e000 */
[----:B------:R-:W-:-:S03]  /*18a0*/  FMNMX R2, R74, R5, !PT ;  /* 0x000000054a027209 */ /* 0x000fc60007800000 */
[----:B------:R-:W3:Y:S01]  /*18b0*/  MUFU.EX2 R36, R36 ;  /* 0x0000002400247308 */ /* 0x000ee20000000800 */
[----:B--2---:R-:W-:Y:S01]  /*18c0*/  @!P6 FMUL R28, R28, R28 ;  /* 0x0000001c1c1ce220 */ /* 0x004fe20000400000 */
[----:B------:R-:W-:Y:S01]  /*18d0*/  FSETP.GEU.AND P6, PT, R10, -126, PT ;  /* 0xc2fc00000a00780b */ /* 0x000fe20003fce000 */
[----:B------:R-:W-:Y:S01]  /*18e0*/  @!P3 FMUL R19, R19, 0.5 ;  /* 0x3f0000001313b820 */ /* 0x000fe20000400000 */
[----:B------:R-:W-:-:S04]  /*18f0*/  FMNMX R5, R75, R2, !PT ;  /* 0x000000024b057209 */ /* 0x000fc80007800000 */
[----:B------:R-:W2:Y:S01]  /*1900*/  MUFU.EX2 R17, R17 ;  /* 0x0000001100117308 */ /* 0x000ea20000000800 */
[----:B----4-:R-:W-:Y:S01]  /*1910*/  @!P2 FMUL R32, R32, R32 ;  /* 0x000000202020a220 */ /* 0x010fe20000400000 */
[----:B------:R-:W-:Y:S01]  /*1920*/  FSETP.GEU.AND P2, PT, R12, -126, PT ;  /* 0xc2fc00000c00780b */ /* 0x000fe20003f4e000 */
[----:B------:R-:W-:Y:S01]  /*1930*/  @!P4 FMUL R21, R21, 0.5 ;  /* 0x3f0000001515c820 */ /* 0x000fe20000400000 */
[----:B------:R-:W-:-:S03]  /*1940*/  FMNMX R2, R78, R5, !PT ;  /* 0x000000054e027209 */ /* 0x000fc60007800000 */
[----:B------:R-:W-:Y:S01]  /*1950*/  @!P6 FMUL R10, R10, 0.5 ;  /* 0x3f0000000a0ae820 */ /* 0x000fe20000400000 */
[----:B------:R-:W-:Y:S01]  /*1960*/  FMNMX R5, R79, R2, !PT ;  /* 0x000000024f057209 */ /* 0x000fe20007800000 */
[----:B---3--:R-:W-:Y:S01]  /*1970*/  @!P5 FMUL R36, R36, R36 ;  /* 0x000000242424d220 */ /* 0x008fe20000400000 */
[----:B------:R-:W-:Y:S01]  /*1980*/  FSETP.GEU.AND P5, PT, R60, -126, PT ;  /* 0xc2fc00003c00780b */ /* 0x000fe20003fae000 */
[----:B------:R-:W3:Y:S01]  /*1990*/  MUFU.EX2 R19, R19 ;  /* 0x0000001300137308 */ /* 0x000ee20000000800 */
[----:B------:R-:W-:-:S03]  /*19a0*/  FMNMX R2, R82, R5, !PT ;  /* 0x0000000552027209 */ /* 0x000fc60007800000 */
[----:B------:R-:W-:Y:S01]  /*19b0*/  @!P2 FMUL R12, R12, 0.5 ;  /* 0x3f0000000c0ca820 */ /* 0x000fe20000400000 */
[----:B------:R-:W-:Y:S01]  /*19c0*/  FMNMX R5, R83, R2, !PT ;  /* 0x0000000253057209 */ /* 0x000fe20007800000 */
[----:B--2---:R-:W-:Y:S01]  /*19d0*/  @!P1 FMUL R17, R17, R17 ;  /* 0x0000001111119220 */ /* 0x004fe20000400000 */
[----:B------:R-:W-:Y:S01]  /*19e0*/  FSETP.GEU.AND P1, PT, R57, -126, PT ;  /* 0xc2fc00003900780b */ /* 0x000fe20003f2e000 */
[----:B------:R-:W2:Y:S01]  /*19f0*/  MUFU.EX2 R21, R21 ;  /* 0x0000001500157308 */ /* 0x000ea20000000800 */
[----:B------:R-:W-:-:S03]  /*1a00*/  FMNMX R2, R86, R5, !PT ;  /* 0x0000000556027209 */ /* 0x000fc60007800000 */
[----:B------:R-:W-:Y:S01]  /*1a10*/  @!P5 FMUL R60, R60, 0.5 ;  /* 0x3f0000003c3cd820 */ /* 0x000fe20000400000 */
[----:B------:R-:W-:-:S03]  /*1a20*/  FMNMX R2, R87, R2, !PT ;  /* 0x0000000257027209 */ /* 0x000fc60007800000 */
[----:B------:R-:W4:Y:S01]  /*1a30*/  MUFU.EX2 R10, R10 ;  /* 0x0000000a000a7308 */ /* 0x000f220000000800 */
[----:B---3--:R-:W-:Y:S01]  /*1a40*/  @!P3 FMUL R19, R19, R19 ;  /* 0x000000131313b220 */ /* 0x008fe20000400000 */
[----:B------:R-:W3:Y:S01]  /*1a50*/  SHFL.BFLY PT, R5, R2, 0x1, 0x1f ;  /* 0x0c201f0002057f89 */ /* 0x000ee200000e0000 */
[----:B------:R-:W-:Y:S01]  /*1a60*/  FSETP.GEU.AND P3, PT, R61, -126, PT ;  /* 0xc2fc00003d00780b */ /* 0x000fe20003f6e000 */
[----:B------:R-:W-:-:S04]  /*1a70*/  @!P1 FMUL R57, R57, 0.5 ;  /* 0x3f00000039399820 */ /* 0x000fc80000400000 */
[----:B------:R-:W5:Y:S01]  /*1a80*/  MUFU.EX2 R12, R12 ;  /* 0x0000000c000c7308 */ /* 0x000f620000000800 */
[----:B--2---:R-:W-:Y:S01]  /*1a90*/  @!P4 FMUL R21, R21, R21 ;  /* 0x000000151515c220 */ /* 0x004fe20000400000 */
[----:B------:R-:W-:-:S06]  /*1aa0*/  FSETP.GEU.AND P4, PT, R65, -126, PT ;  /* 0xc2fc00004100780b */ /* 0x000fcc0003f8e000 */
[----:B------:R-:W2:Y:S01]  /*1ab0*/  MUFU.EX2 R25, R60 ;  /* 0x0000003c00197308 */ /* 0x000ea20000000800 */
[----:B----4-:R-:W-:Y:S01]  /*1ac0*/  @!P6 FMUL R10, R10, R10 ;  /* 0x0000000a0a0ae220 */ /* 0x010fe20000400000 */
[----:B------:R-:W-:Y:S01]  /*1ad0*/  FSETP.GEU.AND P6, PT, R23, -126, PT ;  /* 0xc2fc00001700780b */ /* 0x000fe20003fce000 */
[----:B------:R-:W-:-:S04]  /*1ae0*/  @!P3 FMUL R61, R61, 0.5 ;  /* 0x3f0000003d3db820 */ /* 0x000fc80000400000 */
[----:B------:R-:W-:Y:S01]  /*1af0*/  @!P4 FMUL R65, R65, 0.5 ;  /* 0x3f0000004141c820 */ /* 0x000fe20000400000 */
[----:B------:R-:W4:Y:S01]  /*1b00*/  MUFU.EX2 R40, R57 ;  /* 0x0000003900287308 */ /* 0x000f220000000800 */
[----:B-----5:R-:W-:Y:S01]  /*1b10*/  @!P2 FMUL R12, R12, R12 ;  /* 0x0000000c0c0ca220 */ /* 0x020fe20000400000 */
[----:B------:R-:W-:Y:S02]  /*1b20*/  FSETP.GEU.AND P2, PT, R64, -126, PT ;  /* 0xc2fc00004000780b */ /* 0x000fe40003f4e000 */
[----:B---3--:R-:W-:-:S03]  /*1b30*/  FMNMX R5, R2, R5, !PT ;  /* 0x0000000502057209 */ /* 0x008fc60007800000 */
[----:B------:R-:W-:Y:S01]  /*1b40*/  @!P6 FMUL R23, R23, 0.5 ;  /* 0x3f0000001717e820 */ /* 0x000fe20000400000 */
[----:B------:R-:W3:Y:S01]  /*1b50*/  MUFU.EX2 R16, R61 ;  /* 0x0000003d00107308 */ /* 0x000ee20000000800 */
[----:B--2---:R-:W-:Y:S01]  /*1b60*/  @!P5 FMUL R25, R25, R25 ;  /* 0x000000191919d220 */ /* 0x004fe20000400000 */
[----:B------:R-:W-:Y:S01]  /*1b70*/  FSETP.GEU.AND P5, PT, R72, -126, PT ;  /* 0xc2fc00004800780b */ /* 0x000fe20003fae000 */
[----:B------:R-:W2:Y:S04]  /*1b80*/  SHFL.BFLY PT, R4, R5, 0x2, 0x1f ;  /* 0x0c401f0005047f89 */ /* 0x000ea800000e0000 */
[----:B------:R-:W-:Y:S01]  /*1b90*/  @!P2 FMUL R64, R64, 0.5 ;  /* 0x3f0000004040a820 */ /* 0x000fe20000400000 */
[----:B------:R-:W5:Y:S01]  /*1ba0*/  MUFU.EX2 R44, R65 ;  /* 0x00000041002c7308 */ /* 0x000f620000000800 */
[----:B----4-:R-:W-:Y:S01]  /*1bb0*/  @!P1 FMUL R40, R40, R40 ;  /* 0x0000002828289220 */ /* 0x010fe20000400000 */
[----:B------:R-:W-:-:S05]  /*1bc0*/  FSETP.GEU.AND P1, PT, R69, -126, PT ;  /* 0xc2fc00004500780b */ /* 0x000fca0003f2e000 */
[----:B------:R-:W-:Y:S01]  /*1bd0*/  @!P5 FMUL R72, R72, 0.5 ;  /* 0x3f0000004848d820 */ /* 0x000fe20000400000 */
[----:B------:R-:W4:Y:S01]  /*1be0*/  MUFU.EX2 R29, R64 ;  /* 0x00000040001d7308 */ /* 0x000f220000000800 */
[----:B---3--:R-:W-:Y:S01]  /*1bf0*/  @!P3 FMUL R16, R16, R16 ;  /* 0x000000101010b220 */ /* 0x008fe20000400000 */
[----:B------:R-:W-:-:S05]  /*1c00*/  FSETP.GEU.AND P3, PT, R73, -126, PT ;  /* 0xc2fc00004900780b */ /* 0x000fca0003f6e000 */
[----:B------:R-:W-:Y:S01]  /*1c10*/  @!P1 FMUL R69, R69, 0.5 ;  /* 0x3f00000045459820 */ /* 0x000fe20000400000 */
[----:B------:R-:W3:Y:S01]  /*1c20*/  MUFU.EX2 R37, R72 ;  /* 0x0000004800257308 */ /* 0x000ee20000000800 */
[----:B-----5:R-:W-:Y:S01]  /*1c30*/  @!P4 FMUL R44, R44, R44 ;  /* 0x0000002c2c2cc220 */ /* 0x020fe20000400000 */
[----:B------:R-:W-:Y:S02]  /*1c40*/  FSETP.GEU.AND P4, PT, R77, -126, PT ;  /* 0xc2fc00004d00780b */ /* 0x000fe40003f8e000 */
[----:B--2---:R-:W-:-:S03]  /*1c50*/  FMNMX R4, R5, R4, !PT ;  /* 0x0000000405047209 */ /* 0x004fc60007800000 */
[----:B------:R-:W-:Y:S01]  /*1c60*/  @!P3 FMUL R73, R73, 0.5 ;  /* 0x3f0000004949b820 */ /* 0x000fe20000400000 */
[----:B------:R-:W2:Y:S01]  /*1c70*/  MUFU.EX2 R23, R23 ;  /* 0x0000001700177308 */ /* 0x000ea20000000800 */
        /* <DEDUP_REMOVED lines=8> */
[----:B--2---:R-:W-:Y:S01]  /*1d00*/  @!P6 FMUL R23, R23, R23 ;  /* 0x000000171717e220 */ /* 0x004fe20000400000 */
[----:B------:R-:W-:-:S05]  /*1d10*/  FSETP.GEU.AND P6, PT, R68, -126, PT ;  /* 0xc2fc00004400780b */ /* 0x000fca0003fce000 */
[----:B------:R-:W-:Y:S01]  /*1d20*/  @!P5 FMUL R81, R81, 0.5 ;  /* 0x3f0000005151d820 */ /* 0x000fe20000400000 */
[----:B------:R-:W2:Y:S01]  /*1d30*/  MUFU.EX2 R20, R77 ;  /* 0x0000004d00147308 */ /* 0x000ea20000000800 */
[----:B----4-:R-:W-:Y:S01]  /*1d40*/  @!P1 FMUL R18, R18, R18 ;  /* 0x0000001212129220 */ /* 0x010fe20000400000 */
[----:B------:R-:W-:-:S04]  /*1d50*/  FSETP.NEU.AND P1, PT, R4, -INF , PT ;  /* 0xff8000000400780b */ /* 0x000fc80003f2d000 */
[----:B------:R-:W-:Y:S01]  /*1d60*/  FSEL R2, R4, RZ, P1 ;  /* 0x000000ff04027208 */ /* 0x000fe20000800000 */
[----:B------:R-:W-:Y:S01]  /*1d70*/  @!P6 FMUL R68, R68, 0.5 ;  /* 0x3f0000004444e820 */ /* 0x000fe20000400000 */
[----:B------:R-:W4:Y:S01]  /*1d80*/  MUFU.EX2 R41, R76 ;  /* 0x0000004c00297308 */ /* 0x000f220000000800 */
[----:B---3--:R-:W-:Y:S01]  /*1d90*/  @!P3 FMUL R48, R48, R48 ;  /* 0x000000303030b220 */ /* 0x008fe20000400000 */
[----:B------:R-:W-:Y:S01]  /*1da0*/  FSETP.GEU.AND P3, PT, R14, -126, PT ;  /* 0xc2fc00000e00780b */ /* 0x000fe20003f6e000 */
[----:B------:R-:W-:Y:S01]  /*1db0*/  FMUL R2, R2, UR7 ;  /* 0x0000000702027c20 */ /* 0x000fe20008400000 */
[----:B------:R-:W-:-:S03]  /*1dc0*/  FSETP.GEU.AND P1, PT, R84, -126, PT ;  /* 0xc2fc00005400780b */ /* 0x000fc60003f2e000 */
[--C-:B------:R-:W-:Y:S01]  /*1dd0*/  FFMA R5, R27, UR7, -R2.reuse ;  /* 0x000000071b057c23 */ /* 0x100fe20008000802 */
[----:B------:R-:W3:Y:S01]  /*1de0*/  MUFU.EX2 R52, R81 ;  /* 0x0000005100347308 */ /* 0x000ee20000000800 */
[--C-:B------:R-:W-:Y:S01]  /*1df0*/  FFMA R26, R26, UR7, -R2.reuse ;  /* 0x000000071a1a7c23 */ /* 0x100fe20008000802 */
[--C-:B------:R-:W-:Y:S01]  /*1e00*/  FFMA R49, R31, UR7, -R2.reuse ;  /* 0x000000071f317c23 */ /* 0x100fe20008000802 */
[----:B--2---:R-:W-:Y:S01]  /*1e10*/  @!P4 FMUL R20, R20, R20 ;  /* 0x000000141414c220 */ /* 0x004fe20000400000 */
[----:B------:R-:W-:Y:S01]  /*1e20*/  FSETP.GEU.AND P4, PT, R5, -126, PT ;  /* 0xc2fc00000500780b */ /* 0x000fe20003f8e000 */
[--C-:B------:R-:W-:Y:S01]  /*1e30*/  FFMA R53, R35, UR7, -R2.reuse ;  /* 0x0000000723357c23 */ /* 0x100fe20008000802 */
[--C-:B------:R-:W-:Y:S01]  /*1e40*/  FFMA R38, R38, UR7, -R2.reuse ;  /* 0x0000000726267c23 */ /* 0x100fe20008000802 */
[----:B------:R-:W-:Y:S01]  /*1e50*/  @!P3 FMUL R14, R14, 0.5 ;  /* 0x3f0000000e0eb820 */ /* 0x000fe20000400000 */
[----:B------:R-:W2:Y:S01]  /*1e60*/  MUFU.EX2 R33, R68 ;  /* 0x0000004400217308 */ /* 0x000ea20000000800 */
[----:B----4-:R-:W-:Y:S01]  /*1e70*/  @!P2 FMUL R41, R41, R41 ;  /* 0x000000292929a220 */ /* 0x010fe20000400000 */
[----:B------:R-:W-:Y:S01]  /*1e80*/  FSETP.GEU.AND P2, PT, R26, -126, PT ;  /* 0xc2fc00001a00780b */ /* 0x000fe20003f4e000 */
[----:B------:R-:W-:Y:S01]  /*1e90*/  @!P1 FMUL R84, R84, 0.5 ;  /* 0x3f00000054549820 */ /* 0x000fe20000400000 */
[--C-:B------:R-:W-:Y:S01]  /*1ea0*/  FFMA R30, R30, UR7, -R2.reuse ;  /* 0x000000071e1e7c23 */ /* 0x100fe20008000802 */
[--C-:B------:R-:W-:Y:S01]  /*1eb0*/  FFMA R34, R34, UR7, -R2.reuse ;  /* 0x0000000722227c23 */ /* 0x100fe20008000802 */
[--C-:B------:R-:W-:Y:S01]  /*1ec0*/  FFMA R50, R50, UR7, -R2.reuse ;  /* 0x0000000732327c23 */ /* 0x100fe20008000802 */
[--C-:B------:R-:W-:Y:S01]  /*1ed0*/  FFMA R55, R55, UR7, -R2.reuse ;  /* 0x0000000737377c23 */ /* 0x100fe20008000802 */
[----:B------:R-:W4:Y:S01]  /*1ee0*/  MUFU.EX2 R14, R14 ;  /* 0x0000000e000e7308 */ /* 0x000f220000000800 */
[----:B---3--:R-:W-:Y:S01]  /*1ef0*/  @!P5 FMUL R52, R52, R52 ;  /* 0x000000343434d220 */ /* 0x008fe20000400000 */
[----:B------:R-:W-:Y:S01]  /*1f00*/  FSETP.GEU.AND P5, PT, R49, -126, PT ;  /* 0xc2fc00003100780b */ /* 0x000fe20003fae000 */
[----:B------:R-:W-:Y:S01]  /*1f10*/  @!P4 FMUL R5, R5, 0.5 ;  /* 0x3f0000000505c820 */ /* 0x000fe20000400000 */
[--C-:B------:R-:W-:Y:S01]  /*1f20*/  FFMA R42, R42, UR7, -R2.reuse ;  /* 0x000000072a2a7c23 */ /* 0x100fe20008000802 */
[--C-:B------:R-:W-:Y:S01]  /*1f30*/  FFMA R46, R46, UR7, -R2.reuse ;  /* 0x000000072e2e7c23 */ /* 0x100fe20008000802 */
[--C-:B------:R-:W-:Y:S01]  /*1f40*/  FFMA R63, R63, UR7, -R2.reuse ;  /* 0x000000073f3f7c23 */ /* 0x100fe20008000802 */
[----:B------:R-:W-:Y:S01]  /*1f50*/  @!P2 FMUL R26, R26, 0.5 ;  /* 0x3f0000001a1aa820 */ /* 0x000fe20000400000 */
[----:B------:R3:W5:Y:S01]  /*1f60*/  MUFU.EX2 R31, R5 ;  /* 0x00000005001f7308 */ /* 0x0007620000000800 */
[----:B--2---:R-:W-:Y:S01]  /*1f70*/  @!P6 FMUL R33, R33, R33 ;  /* 0x000000212121e220 */ /* 0x004fe20000400000 */
[----:B------:R-:W-:Y:S01]  /*1f80*/  FSETP.GEU.AND P6, PT, R80, -126, PT ;  /* 0xc2fc00005000780b */ /* 0x000fe20003fce000 */
[--C-:B------:R-:W-:Y:S01]  /*1f90*/  FFMA R67, R67, UR7, -R2.reuse ;  /* 0x0000000743437c23 */ /* 0x100fe20008000802 */
[--C-:B------:R-:W-:Y:S01]  /*1fa0*/  FFMA R54, R54, UR7, -R2.reuse ;  /* 0x0000000736367c23 */ /* 0x100fe20008000802 */
[--C-:B------:R-:W-:Y:S01]  /*1fb0*/  FFMA R59, R59, UR7, -R2.reuse ;  /* 0x000000073b3b7c23 */ /* 0x100fe20008000802 */
[--C-:B------:R-:W-:Y:S01]  /*1fc0*/  FFMA R75, R75, UR7, -R2.reuse ;  /* 0x000000074b4b7c23 */ /* 0x100fe20008000802 */
[----:B------:R-:W-:Y:S01]  /*1fd0*/  @!P5 FMUL R49, R49, 0.5 ;  /* 0x3f0000003131d820 */ /* 0x000fe20000400000 */
[----:B------:R2:W1:Y:S01]  /*1fe0*/  MUFU.EX2 R22, R26 ;  /* 0x0000001a00167308 */ /* 0x0004620000000800 */
[--C-:B---3--:R-:W-:Y:S01]  /*1ff0*/  FFMA R5, R39, UR7, -R2.reuse ;  /* 0x0000000727057c23 */ /* 0x108fe20008000802 */
[----:B----4-:R-:W-:Y:S01]  /*2000*/  @!P3 FMUL R14, R14, R14 ;  /* 0x0000000e0e0eb220 */ /* 0x010fe20000400000 */
[----:B------:R-:W-:Y:S01]  /*2010*/  FSETP.GEU.AND P3, PT, R53, -126, PT ;  /* 0xc2fc00003500780b */ /* 0x000fe20003f6e000 */
[--C-:B------:R-:W-:Y:S01]  /*2020*/  FFMA R82, R82, UR7, -R2.reuse ;  /* 0x0000000752527c23 */ /* 0x100fe20008000802 */
[--C-:B------:R-:W-:Y:S01]  /*2030*/  FFMA R83, R83, UR7, -R2.reuse ;  /* 0x0000000753537c23 */ /* 0x100fe20008000802 */
[--C-:B------:R-:W-:Y:S01]  /*2040*/  FFMA R71, R71, UR7, -R2.reuse ;  /* 0x0000000747477c23 */ /* 0x100fe20008000802 */
[----:B------:R-:W-:Y:S01]  /*2050*/  @!P6 FMUL R80, R80, 0.5 ;  /* 0x3f0000005050e820 */ /* 0x000fe20000400000 */
[----:B------:R-:W3:Y:S01]  /*2060*/  MUFU.EX2 R56, R49 ;  /* 0x0000003100387308 */ /* 0x000ee20000000800 */
[--C-:B--2---:R-:W-:Y:S01]  /*2070*/  FFMA R26, R43, UR7, -R2.reuse ;  /* 0x000000072b1a7c23 */ /* 0x104fe20008000802 */
[----:B-----5:R-:W-:Y:S01]  /*2080*/  @!P4 FMUL R31, R31, R31 ;  /* 0x0000001f1f1fc220 */ /* 0x020fe20000400000 */
[----:B------:R-:W-:Y:S01]  /*2090*/  FSETP.GEU.AND P4, PT, R5, -126, PT ;  /* 0xc2fc00000500780b */ /* 0x000fe20003f8e000 */
[--C-:B------:R-:W-:Y:S01]  /*20a0*/  FFMA R78, R78, UR7, -R2.reuse ;  /* 0x000000074e4e7c23 */ /* 0x100fe20008000802 */
[--C-:B------:R-:W-:Y:S01]  /*20b0*/  FFMA R79, R79, UR7, -R2.reuse ;  /* 0x000000074f4f7c23 */ /* 0x100fe20008000802 */
[----:B------:R-:W-:-:S02]  /*20c0*/  FFMA R86, R86, UR7, -R2 ;  /* 0x0000000756567c23 */ /* 0x000fc40008000802 */
[----:B------:R-:W2:Y:S01]  /*20d0*/  MUFU.EX2 R45, R80 ;  /* 0x00000050002d7308 */ /* 0x000ea20000000800 */
[----:B-1----:R-:W-:Y:S01]  /*20e0*/  @!P2 FMUL R22, R22, R22 ;  /* 0x000000161616a220 */ /* 0x002fe20000400000 */
[----:B------:R-:W-:Y:S01]  /*20f0*/  FSETP.GEU.AND P2, PT, R38, -126, PT ;  /* 0xc2fc00002600780b */ /* 0x000fe20003f4e000 */
[----:B------:R-:W-:-:S05]  /*2100*/  @!P3 FMUL R53, R53, 0.5 ;  /* 0x3f0000003535b820 */ /* 0x000fca0000400000 */
[----:B------:R-:W1:Y:S01]  /*2110*/  MUFU.EX2 R27, R84 ;  /* 0x00000054001b7308 */ /* 0x000e620000000800 */
[----:B---3--:R-:W-:Y:S01]  /*2120*/  @!P5 FMUL R56, R56, R56 ;  /* 0x000000383838d220 */ /* 0x008fe20000400000 */
[----:B------:R-:W-:Y:S01]  /*2130*/  FSETP.GEU.AND P5, PT, R26, -126, PT ;  /* 0xc2fc00001a00780b */ /* 0x000fe20003fae000 */
[----:B------:R-:W-:-:S04]  /*2140*/  @!P4 FMUL R5, R5, 0.5 ;  /* 0x3f0000000505c820 */ /* 0x000fc80000400000 */
[----:B------:R-:W-:Y:S01]  /*2150*/  @!P2 FMUL R38, R38, 0.5 ;  /* 0x3f0000002626a820 */ /* 0x000fe20000400000 */
[----:B------:R-:W3:Y:S01]  /*2160*/  MUFU.EX2 R60, R53 ;  /* 0x00000035003c7308 */ /* 0x000ee20000000800 */
[----:B--2---:R-:W-:Y:S01]  /*2170*/  @!P6 FMUL R45, R45, R45 ;  /* 0x0000002d2d2de220 */ /* 0x004fe20000400000 */
[----:B------:R-:W-:-:S05]  /*2180*/  FSETP.GEU.AND P6, PT, R30, -126, PT ;  /* 0xc2fc00001e00780b */ /* 0x000fca0003fce000 */
[----:B------:R-:W-:Y:S01]  /*2190*/  @!P5 FMUL R26, R26, 0.5 ;  /* 0x3f0000001a1ad820 */ /* 0x000fe20000400000 */
[----:B------:R2:W4:Y:S01]  /*21a0*/  MUFU.EX2 R64, R5 ;  /* 0x0000000500407308 */ /* 0x0005220000000800 */
[----:B-1----:R-:W-:Y:S01]  /*21b0*/  @!P1 FMUL R27, R27, R27 ;  /* 0x0000001b1b1b9220 */ /* 0x002fe20000400000 */
[----:B------:R-:W-:-:S05]  /*21c0*/  FSETP.GEU.AND P1, PT, R34, -126, PT ;  /* 0xc2fc00002200780b */ /* 0x000fca0003f2e000 */
[----:B------:R-:W-:Y:S01]  /*21d0*/  @!P6 FMUL R30, R30, 0.5 ;  /* 0x3f0000001e1ee820 */ /* 0x000fe20000400000 */
[----:B------:R-:W1:Y:S01]  /*21e0*/  MUFU.EX2 R43, R38 ;  /* 0x00000026002b7308 */ /* 0x000e620000000800 */
[----:B--2---:R-:W-:Y:S01]  /*21f0*/  FFMA R5, R51, UR7, -R2 ;  /* 0x0000000733057c23 */ /* 0x004fe20008000802 */
[----:B---3--:R-:W-:-:S05]  /*2200*/  @!P3 FMUL R60, R60, R60 ;  /* 0x0000003c3c3cb220 */ /* 0x008fca0000400000 */
[----:B------:R-:W-:Y:S01]  /*2210*/  @!P1 FMUL R34, R34, 0.5 ;  /* 0x3f00000022229820 */ /* 0x000fe20000400000 */
[----:B------:R2:W3:Y:S01]  /*2220*/  MUFU.EX2 R68, R26 ;  /* 0x0000001a00447308 */ /* 0x0004e20000000800 */
[----:B----4-:R-:W-:Y:S01]  /*2230*/  @!P4 FMUL R64, R64, R64 ;  /* 0x000000404040c220 */ /* 0x010fe20000400000 */
[----:B------:R-:W-:-:S06]  /*2240*/  FSETP.GEU.AND P4, PT, R5, -126, PT ;  /* 0xc2fc00000500780b */ /* 0x000fcc0003f8e000 */
[----:B------:R4:W5:Y:S01]  /*2250*/  MUFU.EX2 R35, R30 ;  /* 0x0000001e00237308 */ /* 0x0009620000000800 */
[----:B-1----:R-:W-:Y:S01]  /*2260*/  @!P2 FMUL R43, R43, R43 ;  /* 0x0000002b2b2ba220 */ /* 0x002fe20000400000 */
[----:B------:R-:W-:Y:S01]  /*2270*/  FSETP.GEU.AND P2, PT, R50, -126, PT ;  /* 0xc2fc00003200780b */ /* 0x000fe20003f4e000 */
[----:B--2---:R-:W-:-:S04]  /*2280*/  FFMA R26, R58, UR7, -R2 ;  /* 0x000000073a1a7c23 */ /* 0x004fc80008000802 */
[----:B------:R-:W-:Y:S01]  /*2290*/  @!P4 FMUL R5, R5, 0.5 ;  /* 0x3f0000000505c820 */ /* 0x000fe20000400000 */
[----:B------:R1:W2:Y:S01]  /*22a0*/  MUFU.EX2 R39, R34 ;  /* 0x0000002200277308 */ /* 0x0002a20000000800 */
[----:B----4-:R-:W-:Y:S01]  /*22b0*/  FFMA R30, R47, UR7, -R2 ;  /* 0x000000072f1e7c23 */ /* 0x010fe20008000802 */
[----:B---3--:R-:W-:Y:S01]  /*22c0*/  @!P5 FMUL R68, R68, R68 ;  /* 0x000000444444d220 */ /* 0x008fe20000400000 */
[----:B------:R-:W-:-:S03]  /*22d0*/  FSETP.GEU.AND P5, PT, R55, -126, PT ;  /* 0xc2fc00003700780b */ /* 0x000fc60003fae000 */
[----:B------:R-:W-:Y:S01]  /*22e0*/  FSETP.GEU.AND P3, PT, R30, -126, PT ;  /* 0xc2fc00001e00780b */ /* 0x000fe20003f6e000 */
[----:B------:R-:W-:Y:S01]  /*22f0*/  @!P2 FMUL R50, R50, 0.5 ;  /* 0x3f0000003232a820 */ /* 0x000fe20000400000 */
[----:B------:R3:W4:Y:S01]  /*2300*/  MUFU.EX2 R58, R5 ;  /* 0x00000005003a7308 */ /* 0x0007220000000800 */
[----:B-----5:R-:W-:Y:S01]  /*2310*/  @!P6 FMUL R35, R35, R35 ;  /* 0x000000232323e220 */ /* 0x020fe20000400000 */
[----:B------:R-:W-:Y:S01]  /*2320*/  FSETP.GEU.AND P6, PT, R42, -126, PT ;  /* 0xc2fc00002a00780b */ /* 0x000fe20003fce000 */
[----:B-1----:R-:W-:-:S05]  /*2330*/  FFMA R34, R74, UR7, -R2 ;  /* 0x000000074a227c23 */ /* 0x002fca0008000802 */
[----:B------:R-:W-:Y:S01]  /*2340*/  @!P5 FMUL R55, R55, 0.5 ;  /* 0x3f0000003737d820 */ /* 0x000fe20000400000 */
[----:B--2---:R-:W-:Y:S01]  /*2350*/  @!P1 FMUL R39, R39, R39 ;  /* 0x0000002727279220 */ /* 0x004fe20000400000 */
[----:B------:R-:W-:Y:S01]  /*2360*/  FSETP.GEU.AND P1, PT, R46, -126, PT ;  /* 0xc2fc00002e00780b */ /* 0x000fe20003f2e000 */
[----:B------:R-:W-:Y:S01]  /*2370*/  @!P3 FMUL R30, R30, 0.5 ;  /* 0x3f0000001e1eb820 */ /* 0x000fe20000400000 */
[----:B------:R-:W1:Y:S01]  /*2380*/  MUFU.EX2 R51, R50 ;  /* 0x0000003200337308 */ /* 0x000e620000000800 */
[----:B---3--:R-:W-:Y:S02]  /*2390*/  FFMA R5, R66, UR7, -R2 ;  /* 0x0000000742057c23 */ /* 0x008fe40008000802 */
[----:B------:R-:W-:Y:S01]  /*23a0*/  @!P6 FMUL R42, R42, 0.5 ;  /* 0x3f0000002a2ae820 */ /* 0x000fe20000400000 */
[----:B----4-:R-:W-:Y:S01]  /*23b0*/  @!P4 FMUL R58, R58, R58 ;  /* 0x0000003a3a3ac220 */ /* 0x010fe20000400000 */
[----:B------:R-:W-:-:S03]  /*23c0*/  FSETP.GEU.AND P4, PT, R63, -126, PT ;  /* 0xc2fc00003f00780b */ /* 0x000fc60003f8e000 */
[----:B------:R2:W3:Y:S03]  /*23d0*/  MUFU.EX2 R72, R30 ;  /* 0x0000001e00487308 */ /* 0x0004e60000000800 */
[----:B------:R-:W-:-:S05]  /*23e0*/  @!P1 FMUL R46, R46, 0.5 ;  /* 0x3f0000002e2e9820 */ /* 0x000fca0000400000 */
[----:B------:R-:W4:Y:S01]  /*23f0*/  MUFU.EX2 R47, R42 ;  /* 0x0000002a002f7308 */ /* 0x000f220000000800 */
[----:B--2---:R-:W-:Y:S01]  /*2400*/  FFMA R30, R62, UR7, -R2 ;  /* 0x000000073e1e7c23 */ /* 0x004fe20008000802 */
[----:B-1----:R-:W-:Y:S01]  /*2410*/  @!P2 FMUL R51, R51, R51 ;  /* 0x000000333333a220 */ /* 0x002fe20000400000 */
[----:B------:R-:W-:-:S03]  /*2420*/  @!P4 FMUL R63, R63, 0.5 ;  /* 0x3f0000003f3fc820 */ /* 0x000fc60000400000 */
[----:B------:R-:W-:Y:S02]  /*2430*/  FSETP.GEU.AND P2, PT, R30, -126, PT ;  /* 0xc2fc00001e00780b */ /* 0x000fe40003f4e000 */
[----:B------:R1:W2:Y:S01]  /*2440*/  MUFU.EX2 R62, R55 ;  /* 0x00000037003e7308 */ /* 0x0002a20000000800 */
[----:B---3--:R-:W-:Y:S01]  /*2450*/  @!P3 FMUL R72, R72, R72 ;  /* 0x000000484848b220 */ /* 0x008fe20000400000 */
[----:B------:R-:W-:-:S06]  /*2460*/  FSETP.GEU.AND P3, PT, R59, -126, PT ;  /* 0xc2fc00003b00780b */ /* 0x000fcc0003f6e000 */
[----:B------:R-:W3:Y:S01]  /*2470*/  MUFU.EX2 R49, R46 ;  /* 0x0000002e00317308 */ /* 0x000ee20000000800 */
[----:B----4-:R-:W-:Y:S01]  /*2480*/  @!P6 FMUL R47, R47, R47 ;  /* 0x0000002f2f2fe220 */ /* 0x010fe20000400000 */
[----:B------:R-:W-:Y:S01]  /*2490*/  FSETP.GEU.AND P6, PT, R54, -126, PT ;  /* 0xc2fc00003600780b */ /* 0x000fe20003fce000 */
[----:B------:R-:W-:Y:S01]  /*24a0*/  @!P2 FMUL R30, R30, 0.5 ;  /* 0x3f0000001e1ea820 */ /* 0x000fe20000400000 */
[----:B-1----:R-:W-:Y:S01]  /*24b0*/  FADD R55, R36, R45 ;  /* 0x0000002d24377221 */ /* 0x002fe20000000000 */
[----:B------:R-:W-:Y:S02]  /*24c0*/  F2FP.BF16.F32.PACK_AB R36, R19, R36 ;  /* 0x000000241324723e */ /* 0x000fe400000010ff */
[----:B------:R-:W-:Y:S01]  /*24d0*/  @!P3 FMUL R59, R59, 0.5 ;  /* 0x3f0000003b3bb820 */ /* 0x000fe20000400000 */
[----:B------:R1:W4:Y:S01]  /*24e0*/  MUFU.EX2 R76, R30 ;  /* 0x0000001e004c7308 */ /* 0x0003220000000800 */
[----:B--2---:R-:W-:Y:S01]  /*24f0*/  @!P5 FMUL R62, R62, R62 ;  /* 0x0000003e3e3ed220 */ /* 0x004fe20000400000 */
[----:B------:R-:W-:-:S05]  /*2500*/  FSETP.GEU.AND P5, PT, R67, -126, PT ;  /* 0xc2fc00004300780b */ /* 0x000fca0003fae000 */
[----:B------:R-:W-:Y:S01]  /*2510*/  @!P6 FMUL R54, R54, 0.5 ;  /* 0x3f0000003636e820 */ /* 0x000fe20000400000 */
[----:B------:R-:W2:Y:S01]  /*2520*/  MUFU.EX2 R63, R63 ;  /* 0x0000003f003f7308 */ /* 0x000ea20000000800 */
[----:B---3--:R-:W-:Y:S01]  /*2530*/  @!P1 FMUL R49, R49, R49 ;  /* 0x0000003131319220 */ /* 0x008fe20000400000 */
[----:B------:R-:W-:Y:S01]  /*2540*/  FSETP.GEU.AND P1, PT, R26, -126, PT ;  /* 0xc2fc00001a00780b */ /* 0x000fe20003f2e000 */
[----:B-1----:R-:W-:Y:S01]  /*2550*/  FADD R30, R32, R37 ;  /* 0x00000025201e7221 */ /* 0x002fe20000000000 */
[----:B------:R-:W-:-:S03]  /*2560*/  F2FP.BF16.F32.PACK_AB R32, R15, R32 ;  /* 0x000000200f20723e */ /* 0x000fc600000010ff */
[----:B------:R-:W-:Y:S01]  /*2570*/  @!P5 FMUL R67, R67, 0.5 ;  /* 0x3f0000004343d820 */ /* 0x000fe20000400000 */
[----:B------:R-:W1:Y:S01]  /*2580*/  MUFU.EX2 R53, R54 ;  /* 0x0000003600357308 */ /* 0x000e620000000800 */
[----:B----4-:R-:W-:Y:S01]  /*2590*/  @!P2 FMUL R76, R76, R76 ;  /* 0x0000004c4c4ca220 */ /* 0x010fe20000400000 */
[----:B------:R-:W-:-:S05]  /*25a0*/  FSETP.GEU.AND P2, PT, R75, -126, PT ;  /* 0xc2fc00004b00780b */ /* 0x000fca0003f4e000 */
        /* <DEDUP_REMOVED lines=9> */
[----:B------:R1:W5:Y:S01]  /*2640*/  MUFU.EX2 R66, R59 ;  /* 0x0000003b00427308 */ /* 0x0003620000000800 */
[----:B---3--:R-:W-:Y:S01]  /*2650*/  @!P5 FMUL R67, R67, R67 ;  /* 0x000000434343d220 */ /* 0x008fe20000400000 */
[----:B------:R-:W-:Y:S01]  /*2660*/  FSETP.GEU.AND P5, PT, R83, -126, PT ;  /* 0xc2fc00005300780b */ /* 0x000fe20003fae000 */
[--C-:B--2---:R-:W-:Y:S01]  /*2670*/  FFMA R26, R70, UR7, -R2.reuse ;  /* 0x00000007461a7c23 */ /* 0x104fe20008000802 */
[----:B------:R-:W-:Y:S01]  /*2680*/  FFMA R2, R87, UR7, -R2 ;  /* 0x0000000757027c23 */ /* 0x000fe20008000802 */
[----:B------:R-:W-:Y:S01]  /*2690*/  FADD R54, R60, R67 ;  /* 0x000000433c367221 */ /* 0x000fe20000000000 */
[----:B------:R-:W-:Y:S01]  /*26a0*/  ULOP3.LUT UR7, UR20, 0x8, URZ, 0xc, !UPT ;  /* 0x0000000814077892 */ /* 0x000fe2000f8e0c3f */
[----:B------:R-:W-:Y:S01]  /*26b0*/  @!P6 FMUL R5, R5, 0.5 ;  /* 0x3f0000000505e820 */ /* 0x000fe20000400000 */
[----:B------:R-:W2:Y:S01]  /*26c0*/  MUFU.EX2 R75, R75 ;  /* 0x0000004b004b7308 */ /* 0x000ea20000000800 */
[----:B----4-:R-:W-:Y:S01]  /*26d0*/  @!P1 FMUL R57, R57, R57 ;  /* 0x0000003939399220 */ /* 0x010fe20000400000 */
[----:B------:R-:W-:Y:S01]  /*26e0*/  FSETP.GEU.AND P1, PT, R34, -126, PT ;  /* 0xc2fc00002200780b */ /* 0x000fe20003f2e000 */
[----:B-1----:R-:W-:Y:S01]  /*26f0*/  FADD R59, R19, R52 ;  /* 0x00000034133b7221 */ /* 0x002fe20000000000 */
[----:B------:R-:W-:-:S03]  /*2700*/  F2FP.BF16.F32.PACK_AB R52, R52, R45 ;  /* 0x0000002d3434723e */ /* 0x000fc600000010ff */
[----:B------:R-:W-:Y:S01]  /*2710*/  @!P5 FMUL R83, R83, 0.5 ;  /* 0x3f0000005353d820 */ /* 0x000fe20000400000 */
[----:B------:R1:W3:Y:S01]  /*2720*/  MUFU.EX2 R70, R5 ;  /* 0x0000000500467308 */ /* 0x0002e20000000800 */
[----:B-----5:R-:W-:Y:S01]  /*2730*/  @!P3 FMUL R66, R66, R66 ;  /* 0x000000424242b220 */ /* 0x020fe20000400000 */
[----:B------:R-:W-:-:S05]  /*2740*/  FSETP.GEU.AND P3, PT, R26, -126, PT ;  /* 0xc2fc00001a00780b */ /* 0x000fca0003f6e000 */
[----:B------:R-:W-:Y:S01]  /*2750*/  @!P1 FMUL R34, R34, 0.5 ;  /* 0x3f00000022229820 */ /* 0x000fe20000400000 */
[----:B------:R-:W4:Y:S01]  /*2760*/  MUFU.EX2 R82, R82 ;  /* 0x0000005200527308 */ /* 0x000f220000000800 */
[----:B--2---:R-:W-:Y:S01]  /*2770*/  @!P2 FMUL R75, R75, R75 ;  /* 0x0000004b4b4ba220 */ /* 0x004fe20000400000 */
[----:B------:R-:W-:Y:S01]  /*2780*/  FSETP.GEU.AND P2, PT, R79, -126, PT ;  /* 0xc2fc00004f00780b */ /* 0x000fe20003f4e000 */
[----:B-1----:R-:W-:Y:S01]  /*2790*/  FADD R5, R24, R23 ;  /* 0x0000001718057221 */ /* 0x002fe20000000000 */
[----:B------:R-:W-:Y:S01]  /*27a0*/  F2FP.BF16.F32.PACK_AB R24, R7, R24 ;  /* 0x000000180718723e */ /* 0x000fe200000010ff */
[----:B------:R-:W-:Y:S02]  /*27b0*/  FADD R73, R68, R75 ;  /* 0x0000004b44497221 */ /* 0x000fe40000000000 */
[----:B------:R-:W-:Y:S01]  /*27c0*/  @!P3 FMUL R26, R26, 0.5 ;  /* 0x3f0000001a1ab820 */ /* 0x000fe20000400000 */
[----:B------:R1:W2:Y:S01]  /*27d0*/  MUFU.EX2 R80, R34 ;  /* 0x0000002200507308 */ /* 0x0002a20000000800 */
[----:B---3--:R-:W-:Y:S01]  /*27e0*/  @!P6 FMUL R70, R70, R70 ;  /* 0x000000464646e220 */ /* 0x008fe20000400000 */
[----:B------:R-:W-:Y:S01]  /*27f0*/  FSETP.GEU.AND P6, PT, R71, -126, PT ;  /* 0xc2fc00004700780b */ /* 0x000fe20003fce000 */
[----:B------:R-:W-:Y:S01]  /*2800*/  FADD R38, R5, R30 ;  /* 0x0000001e05267221 */ /* 0x000fe20000000000 */
[----:B------:R-:W-:Y:S01]  /*2810*/  FADD R5, R7, R40 ;  /* 0x0000002807057221 */ /* 0x000fe20000000000 */
[----:B------:R-:W-:Y:S01]  /*2820*/  FADD R30, R11, R44 ;  /* 0x0000002c0b1e7221 */ /* 0x000fe20000000000 */
[----:B------:R-:W-:Y:S01]  /*2830*/  FADD R50, R39, R70 ;  /* 0x0000004627327221 */ /* 0x000fe20000000000 */
[----:B------:R-:W-:Y:S01]  /*2840*/  @!P2 FMUL R79, R79, 0.5 ;  /* 0x3f0000004f4fa820 */ /* 0x000fe20000400000 */
[----:B------:R-:W3:Y:S01]  /*2850*/  MUFU.EX2 R83, R83 ;  /* 0x0000005300537308 */ /* 0x000ee20000000800 */
[----:B----4-:R-:W-:Y:S01]  /*2860*/  @!P4 FMUL R82, R82, R82 ;  /* 0x000000525252c220 */ /* 0x010fe20000400000 */
[----:B------:R-:W-:Y:S01]  /*2870*/  FSETP.GEU.AND P4, PT, R86, -126, PT ;  /* 0xc2fc00005600780b */ /* 0x000fe20003f8e000 */
[----:B-1----:R-:W-:Y:S01]  /*2880*/  FADD R34, R15, R48 ;  /* 0x000000300f227221 */ /* 0x002fe20000000000 */
[----:B------:R-:W-:Y:S01]  /*2890*/  FADD R65, R30, R59 ;  /* 0x0000003b1e417221 */ /* 0x000fe20000000000 */
[----:B------:R-:W-:Y:S01]  /*28a0*/  FADD R30, R13, R18 ;  /* 0x000000120d1e7221 */ /* 0x000fe20000000000 */
[----:B------:R-:W-:Y:S01]  /*28b0*/  FADD R59, R21, R14 ;  /* 0x0000000e153b7221 */ /* 0x000fe20000000000 */
[----:B------:R-:W-:Y:S01]  /*28c0*/  @!P6 FMUL R71, R71, 0.5 ;  /* 0x3f0000004747e820 */ /* 0x000fe20000400000 */
[----:B------:R1:W4:Y:S01]  /*28d0*/  MUFU.EX2 R74, R26 ;  /* 0x0000001a004a7308 */ /* 0x0003220000000800 */
[----:B--2---:R-:W-:Y:S01]  /*28e0*/  @!P1 FMUL R80, R80, R80 ;  /* 0x0000005050509220 */ /* 0x004fe20000400000 */
[----:B------:R-:W-:Y:S01]  /*28f0*/  FSETP.GEU.AND P1, PT, R78, -126, PT ;  /* 0xc2fc00004e00780b */ /* 0x000fe20003f2e000 */
[----:B------:R-:W-:Y:S01]  /*2900*/  FADD R42, R5, R34 ;  /* 0x00000022052a7221 */ /* 0x000fe20000000000 */
[----:B------:R-:W-:Y:S01]  /*2910*/  FADD R5, R9, R16 ;  /* 0x0000001009057221 */ /* 0x000fe20000000000 */
[----:B------:R-:W-:Y:S01]  /*2920*/  FADD R34, R17, R20 ;  /* 0x0000001411227221 */ /* 0x000fe20000000000 */
[----:B------:R-:W-:Y:S01]  /*2930*/  FADD R30, R30, R59 ;  /* 0x0000003b1e1e7221 */ /* 0x000fe20000000000 */
[----:B------:R-:W-:Y:S01]  /*2940*/  @!P4 FMUL R86, R86, 0.5 ;  /* 0x3f0000005656c820 */ /* 0x000fe20000400000 */
[----:B------:R-:W2:Y:S01]  /*2950*/  MUFU.EX2 R71, R71 ;  /* 0x0000004700477308 */ /* 0x000ea20000000800 */
[----:B---3--:R-:W-:Y:S01]  /*2960*/  @!P5 FMUL R83, R83, R83 ;  /* 0x000000535353d220 */ /* 0x008fe20000400000 */
[----:B------:R-:W-:Y:S01]  /*2970*/  FSETP.GEU.AND P5, PT, R2, -126, PT ;  /* 0xc2fc00000200780b */ /* 0x000fe20003fae000 */
[----:B-1----:R-:W-:Y:S01]  /*2980*/  FADD R26, R28, R29 ;  /* 0x0000001d1c1a7221 */ /* 0x002fe20000000000 */
[----:B------:R-:W-:Y:S01]  /*2990*/  FADD R5, R5, R34 ;  /* 0x0000002205057221 */ /* 0x000fe20000000000 */
[----:B------:R-:W-:Y:S01]  /*29a0*/  FADD R59, R47, R80 ;  /* 0x000000502f3b7221 */ /* 0x000fe20000000000 */
[----:B------:R-:W-:Y:S01]  /*29b0*/  FADD R77, R51, R82 ;  /* 0x00000052334d7221 */ /* 0x000fe20000000000 */
[----:B------:R-:W-:Y:S01]  /*29c0*/  FADD R61, R26, R55 ;  /* 0x000000371a3d7221 */ /* 0x000fe20000000000 */
[----:B------:R-:W-:Y:S01]  /*29d0*/  FADD R26, R6, R25 ;  /* 0x00000019061a7221 */ /* 0x000fe20000000000 */
[----:B------:R-:W-:Y:S01]  /*29e0*/  FADD R55, R10, R41 ;  /* 0x000000290a377221 */ /* 0x000fe20000000000 */
[----:B------:R-:W-:Y:S01]  /*29f0*/  @!P1 FMUL R78, R78, 0.5 ;  /* 0x3f0000004e4e9820 */ /* 0x000fe20000400000 */
[----:B------:R-:W1:Y:S01]  /*2a00*/  MUFU.EX2 R79, R79 ;  /* 0x0000004f004f7308 */ /* 0x000e620000000800 */
[----:B------:R-:W-:Y:S01]  /*2a10*/  FADD R34, R31, R66 ;  /* 0x000000421f227221 */ /* 0x000fe20000000000 */
[----:B------:R-:W-:Y:S01]  /*2a20*/  FADD R46, R26, R55 ;  /* 0x000000371a2e7221 */ /* 0x000fe20000000000 */
[----:B------:R-:W-:Y:S01]  /*2a30*/  FADD R55, R12, R27 ;  /* 0x0000001b0c377221 */ /* 0x000fe20000000000 */
[----:B------:R-:W-:Y:S01]  /*2a40*/  FADD R26, R8, R33 ;  /* 0x00000021081a7221 */ /* 0x000fe20000000000 */
[----:B------:R-:W-:Y:S01]  /*2a50*/  @!P5 FMUL R2, R2, 0.5 ;  /* 0x3f0000000202d820 */ /* 0x000fe20000400000 */
[----:B------:R-:W-:Y:S01]  /*2a60*/  FADD R81, R58, R83 ;  /* 0x000000533a517221 */ /* 0x000fe20000000000 */
[----:B----4-:R-:W-:Y:S01]  /*2a70*/  @!P3 FMUL R74, R74, R74 ;  /* 0x0000004a4a4ab220 */ /* 0x010fe20000400000 */
[----:B------:R-:W-:Y:S01]  /*2a80*/  FADD R69, R26, R55 ;  /* 0x000000371a457221 */ /* 0x000fe20000000000 */
[----:B------:R-:W3:Y:S01]  /*2a90*/  MUFU.EX2 R78, R78 ;  /* 0x0000004e004e7308 */ /* 0x000ee20000000800 */
[----:B------:R-:W-:Y:S01]  /*2aa0*/  FADD R26, R22, R57 ;  /* 0x00000039161a7221 */ /* 0x000fe20000000000 */
[----:B--2---:R-:W-:Y:S01]  /*2ab0*/  @!P6 FMUL R71, R71, R71 ;  /* 0x000000474747e220 */ /* 0x004fe20000400000 */
[----:B------:R-:W-:Y:S01]  /*2ac0*/  FADD R87, R50, R77 ;  /* 0x0000004d32577221 */ /* 0x000fe20000000000 */
[----:B------:R-:W-:Y:S01]  /*2ad0*/  FADD R85, R34, R73 ;  /* 0x0000004922557221 */ /* 0x000fe20000000000 */
[----:B------:R-:W-:Y:S01]  /*2ae0*/  FADD R84, R26, R59 ;  /* 0x0000003b1a547221 */ /* 0x000fe20000000000 */
[----:B------:R-:W-:Y:S01]  /*2af0*/  FADD R54, R54, R81 ;  /* 0x0000005136367221 */ /* 0x000fe20000000000 */
[----:B------:R-:W-:Y:S01]  /*2b00*/  FADD R34, R43, R74 ;  /* 0x0000004a2b227221 */ /* 0x000fe20000000000 */
[----:B------:R-:W2:Y:S01]  /*2b10*/  MUFU.EX2 R86, R86 ;  /* 0x0000005600567308 */ /* 0x000ea20000000800 */
[----:B-1----:R-:W-:Y:S01]  /*2b20*/  @!P2 FMUL R79, R79, R79 ;  /* 0x0000004f4f4fa220 */ /* 0x002fe20000400000 */
[----:B------:R-:W-:Y:S01]  /*2b30*/  FADD R26, R56, R63 ;  /* 0x0000003f381a7221 */ /* 0x000fe20000000000 */
[----:B------:R-:W-:Y:S01]  /*2b40*/  FADD R50, R64, R71 ;  /* 0x0000004740327221 */ /* 0x000fe20000000000 */
[----:B------:R-:W-:Y:S01]  /*2b50*/  FADD R84, R84, R87 ;  /* 0x0000005754547221 */ /* 0x000fe20000000000 */
[----:B------:R-:W-:Y:S01]  /*2b60*/  FADD R73, R72, R79 ;  /* 0x0000004f48497221 */ /* 0x000fe20000000000 */
[----:B------:R-:W-:Y:S01]  /*2b70*/  FADD R54, R85, R54 ;  /* 0x0000003655367221 */ /* 0x000fe20000000000 */
[----:B------:R-:W-:Y:S01]  /*2b80*/  FADD R38, R38, R61 ;  /* 0x0000003d26267221 */ /* 0x000fe20000000000 */
[----:B------:R1:W4:Y:S01]  /*2b90*/  MUFU.EX2 R55, R2 ;  /* 0x0000000200377308 */ /* 0x0003220000000800 */
[----:B---3--:R-:W-:Y:S01]  /*2ba0*/  @!P1 FMUL R78, R78, R78 ;  /* 0x0000004e4e4e9220 */ /* 0x008fe20000400000 */
[----:B------:R-:W-:Y:S01]  /*2bb0*/  FADD R26, R26, R73 ;  /* 0x000000491a1a7221 */ /* 0x000fe20000000000 */
[----:B------:R-:W-:Y:S01]  /*2bc0*/  FADD R42, R42, R65 ;  /* 0x000000412a2a7221 */ /* 0x000fe20000000000 */
[----:B------:R-:W-:Y:S01]  /*2bd0*/  FADD R69, R46, R69 ;  /* 0x000000452e457221 */ /* 0x000fe20000000000 */
[----:B------:R-:W-:Y:S01]  /*2be0*/  FADD R59, R49, R78 ;  /* 0x0000004e313b7221 */ /* 0x000fe20000000000 */
[----:B------:R-:W-:Y:S01]  /*2bf0*/  FADD R5, R5, R30 ;  /* 0x0000001e05057221 */ /* 0x000fe20000000000 */
[----:B------:R-:W-:Y:S01]  /*2c00*/  F2FP.BF16.F32.PACK_AB R44, R44, R29 ;  /* 0x0000001d2c2c723e */ /* 0x000fe200000010ff */
[----:B------:R-:W-:Y:S01]  /*2c10*/  FADD R38, R38, R69 ;  /* 0x0000004526267221 */ /* 0x000fe20000000000 */
[----:B--2---:R-:W-:Y:S01]  /*2c20*/  @!P4 FMUL R86, R86, R86 ;  /* 0x000000565656c220 */ /* 0x004fe20000400000 */
[----:B-1----:R-:W-:Y:S01]  /*2c30*/  FADD R2, R35, R76 ;  /* 0x0000004c23027221 */ /* 0x002fe20000000000 */
[----:B------:R-:W-:Y:S01]  /*2c40*/  FADD R5, R42, R5 ;  /* 0x000000052a057221 */ /* 0x000fe20000000000 */
[----:B------:R-:W-:Y:S01]  /*2c50*/  F2FP.BF16.F32.PACK_AB R42, R16, R25 ;  /* 0x00000019102a723e */ /* 0x000fe200000010ff */
[----:B------:R-:W-:Y:S01]  /*2c60*/  FADD R77, R53, R86 ;  /* 0x00000056354d7221 */ /* 0x000fe20000000000 */
[----:B------:R-:W-:Y:S01]  /*2c70*/  FADD R2, R2, R59 ;  /* 0x0000003b02027221 */ /* 0x000fe20000000000 */
[----:B------:R-:W-:Y:S01]  /*2c80*/  F2FP.BF16.F32.PACK_AB R46, R18, R33 ;  /* 0x00000021122e723e */ /* 0x000fe200000010ff */
[----:B------:R-:W-:Y:S01]  /*2c90*/  FADD R5, R38, R5 ;  /* 0x0000000526057221 */ /* 0x000fe20000000000 */
[----:B----4-:R-:W-:Y:S01]  /*2ca0*/  @!P5 FMUL R55, R55, R55 ;  /* 0x000000373737d220 */ /* 0x010fe20000400000 */
[----:B------:R-:W-:Y:S01]  /*2cb0*/  FADD R77, R34, R77 ;  /* 0x0000004d224d7221 */ /* 0x000fe20000000000 */
[----:B------:R-:W-:-:S02]  /*2cc0*/  F2FP.BF16.F32.PACK_AB R48, R48, R37 ;  /* 0x000000253030723e */ /* 0x000fc400000010ff */
[----:B------:R-:W-:Y:S01]  /*2cd0*/  FADD R81, R62, R55 ;  /* 0x000000373e517221 */ /* 0x000fe20000000000 */
[----:B------:R-:W-:Y:S01]  /*2ce0*/  FADD R77, R2, R77 ;  /* 0x0000004d024d7221 */ /* 0x000fe20000000000 */
[----:B------:R-:W-:Y:S02]  /*2cf0*/  MOV R2, UR7 ;  /* 0x0000000700027c02 */ /* 0x000fe40008000f00 */
[----:B------:R-:W-:Y:S01]  /*2d00*/  FADD R81, R50, R81 ;  /* 0x0000005132517221 */ /* 0x000fe20000000000 */
[----:B------:R-:W-:Y:S01]  /*2d10*/  FADD R77, R84, R77 ;  /* 0x0000004d544d7221 */ /* 0x000fe20000000000 */
[----:B------:R1:W-:Y:S01]  /*2d20*/  SYNCS.ARRIVE.TRANS64.A1T0 RZ, [R2+UR21], RZ ;  /* 0x000000ff02ff79a7 */ /* 0x0003e20008100015 */
[----:B------:R-:W-:Y:S01]  /*2d30*/  F2FP.BF16.F32.PACK_AB R25, R31, R22 ;  /* 0x000000161f19723e */ /* 0x000fe200000010ff */
[----:B------:R-:W-:Y:S01]  /*2d40*/  FADD R81, R26, R81 ;  /* 0x000000511a517221 */ /* 0x000fe20000000000 */
[----:B------:R-:W-:Y:S02]  /*2d50*/  F2FP.BF16.F32.PACK_AB R29, R60, R39 ;  /* 0x000000273c1d723e */ /* 0x000fe400000010ff */
[----:B------:R-:W-:Y:S01]  /*2d60*/  F2FP.BF16.F32.PACK_AB R50, R20, R41 ;  /* 0x000000291432723e */ /* 0x000fe200000010ff */
[----:B------:R-:W-:Y:S01]  /*2d70*/  FADD R54, R54, R81 ;  /* 0x0000005136367221 */ /* 0x000fe20000000000 */
[----:B------:R-:W-:-:S02]  /*2d80*/  F2FP.BF16.F32.PACK_AB R31, R64, R43 ;  /* 0x0000002b401f723e */ /* 0x000fc400000010ff */
[----:B------:R-:W-:Y:S01]  /*2d90*/  F2FP.BF16.F32.PACK_AB R33, R68, R47 ;  /* 0x0000002f4421723e */ /* 0x000fe200000010ff */
[----:B-1----:R-:W-:Y:S01]  /*2da0*/  FADD R2, R77, R54 ;  /* 0x000000364d027221 */ /* 0x002fe20000000000 */
[----:B------:R-:W-:Y:S02]  /*2db0*/  F2FP.BF16.F32.PACK_AB R54, R14, R27 ;  /* 0x0000001b0e36723e */ /* 0x000fe400000010ff */
[----:B------:R-:W-:Y:S02]  /*2dc0*/  F2FP.BF16.F32.PACK_AB R27, R56, R35 ;  /* 0x00000023381b723e */ /* 0x000fe400000010ff */
[----:B------:R-:W-:Y:S02]  /*2dd0*/  F2FP.BF16.F32.PACK_AB R35, R72, R49 ;  /* 0x000000314823723e */ /* 0x000fe400000010ff */
[----:B------:R-:W-:Y:S02]  /*2de0*/  F2FP.BF16.F32.PACK_AB R37, R58, R51 ;  /* 0x000000333a25723e */ /* 0x000fe400000010ff */
[----:B------:R-:W-:-:S02]  /*2df0*/  F2FP.BF16.F32.PACK_AB R39, R62, R53 ;  /* 0x000000353e27723e */ /* 0x000fc400000010ff */
[----:B------:R-:W-:Y:S02]  /*2e00*/  F2FP.BF16.F32.PACK_AB R26, R9, R6 ;  /* 0x00000006091a723e */ /* 0x000fe400000010ff */
        /* <DEDUP_REMOVED lines=11> */
[----:B------:R-:W-:Y:S01]  /*2ec0*/  F2FP.BF16.F32.PACK_AB R53, R83, R82 ;  /* 0x000000525335723e */ /* 0x000fe200000010ff */
[----:B------:R-:W-:Y:S06]  /*2ed0*/  @!P0 BRA `(.L_x_19) ;  /* 0x0000000000048947 */ /* 0x000fec0003800000 */
[----:B------:R-:W-:Y:S01]  /*2ee0*/  BPT.TRAP 0x1 ;  /* 0x000000040000795c */ /* 0x000fe20000300000 */
.L_x_19:
[----:B------:R-:W1:Y:S02]  /*2ef0*/  SYNCS.PHASECHK.TRANS64.TRYWAIT P1, [UR36+0x12008], R0 ;  /* 0x01200800ff0075a7 */ /* 0x000e640008020164 */
[----:B-1----:R-:W-:Y:S05]  /*2f00*/  @!P1 BRA `(.L_x_20) ;  /* 0x0000006000109947 */ /* 0x002fea0003800000 */
.L_x_94:
[----:B------:R-:W-:Y:S01]  /*2f10*/  UIADD3 UR10, UR5, 0x300, URZ ;  /* 0x00000300050a7890 */ /* 0x000fe2000fffe03f */
[----:B------:R-:W-:Y:S01]  /*2f20*/  WARPGROUP.ARRIVE ;  /* 0x00000000000079c5 */ /* 0x000fe20000000000 */
[----:B------:R-:W-:Y:S01]  /*2f30*/  UMOV UR11, 0xc0000010 ;  /* 0xc0000010000b7882 */ /* 0x000fe20000000000 */
[----:B------:R-:W-:Y:S01]  /*2f40*/  UIADD3 UR14, UR5, 0x400, URZ ;  /* 0x00000400050e7890 */ /* 0x000fe2000fffe03f */
[----:B------:R-:W-:Y:S01]  /*2f50*/  F2FP.BF16.F32.PACK_AB R55, R55, R86 ;  /* 0x000000563737723e */ /* 0x000fe200000010ff */
[----:B------:R-:W-:Y:S01]  /*2f60*/  UMOV UR15, 0xc0000010 ;  /* 0xc0000010000f7882 */ /* 0x000fe20000000000 */
[----:B------:R-:W-:Y:S01]  /*2f70*/  UIADD3 UR18, UR5, 0x500, URZ ;  /* 0x0000050005127890 */ /* 0x000fe2000fffe03f */
[----:B------:R-:W-:Y:S02]  /*2f80*/  UMOV UR19, 0xc0000010 ;  /* 0xc000001000137882 */ /* 0x000fe40000000000 */
[----:B------:R-:W-:Y:S01]  /*2f90*/  HGMMA.64x16x16.F32.BF16 R104, R24, gdesc[UR8].tnspB, RZ, !UPT, gsb0 ;  /* 0x4020000818687df0 */ /* 0x000fe2000c0018ff */
[----:B------:R-:W-:Y:S01]  /*2fa0*/  UIADD3 UR10, UR5, 0x320, URZ ;  /* 0x00000320050a7890 */ /* 0x000fe2000fffe03f */
[----:B------:R-:W-:Y:S01]  /*2fb0*/  UMOV UR11, 0xc0000010 ;  /* 0xc0000010000b7882 */ /* 0x000fe20000000000 */
[----:B------:R-:W-:-:S02]  /*2fc0*/  WARPGROUP.DEPBAR.LE gsb0, 0x0 ;  /* 0x00008000000079c5 */ /* 0x000fc40000010000 */
[----:B------:R-:W-:-:S06]  /*2fd0*/  WARPGROUP.ARRIVE ;  /* 0x00000000000079c5 */ /* 0x000fcc0000000000 */
[----:B------:R-:W-:Y:S01]  /*2fe0*/  HGMMA.64x16x16.F32.BF16 R96, R24, gdesc[UR12].tnspB, RZ, !UPT, gsb0 ;  /* 0x4020000c18607df0 */ /* 0x000fe2000c0018ff */
[----:B------:R-:W-:Y:S01]  /*2ff0*/  UIADD3 UR14, UR5, 0x420, URZ ;  /* 0x00000420050e7890 */ /* 0x000fe2000fffe03f */
[----:B------:R-:W-:Y:S01]  /*3000*/  UMOV UR15, 0xc0000010 ;  /* 0xc0000010000f7882 */ /* 0x000fe20000000000 */
[----:B------:R-:W-:Y:S02]  /*3010*/  WARPGROUP.DEPBAR.LE gsb0, 0x0 ;  /* 0x00008000000079c5 */ /* 0x000fe40000010000 */
[----:B------:R-:W-:-:S06]  /*3020*/  WARPGROUP.ARRIVE ;  /* 0x00000000000079c5 */ /* 0x000fcc0000000000 */
[----:B------:R-:W-:Y:S01]  /*3030*/  HGMMA.64x16x16.F32.BF16 R88, R24, gdesc[UR16].tnspB, RZ, !UPT, gsb0 ;  /* 0x4020001018587df0 */ /* 0x000fe2000c0018ff */
[----:B------:R-:W-:Y:S01]  /*3040*/  UIADD3 UR18, UR5, 0x520, URZ ;  /* 0x0000052005127890 */ /* 0x000fe2000fffe03f */
[----:B------:R-:W-:Y:S01]  /*3050*/  UMOV UR19, 0xc0000010 ;  /* 0xc000001000137882 */ /* 0x000fe20000000000 */
[----:B------:R-:W-:Y:S02]  /*3060*/  WARPGROUP.DEPBAR.LE gsb0, 0x0 ;  /* 0x00008000000079c5 */ /* 0x000fe40000010000 */
[----:B------:R-:W-:-:S06]  /*3070*/  WARPGROUP.ARRIVE ;  /* 0x00000000000079c5 */ /* 0x000fcc0000000000 */
[----:B------:R-:W-:Y:S01]  /*3080*/  HGMMA.64x16x16.F32.BF16 R104, R28, gdesc[UR8].tnspB, R104, gsb0 ;  /* 0x402000081c687df0 */ /* 0x000fe20008001868 */
        /* <DEDUP_REMOVED lines=89> */
[----:B------:R-:W-:Y:S03]  /*3620*/  HGMMA.64x16x16.F32.BF16 R104, R52, gdesc[UR8].tnspB, R104, gsb0 ;  /* 0x4020000834687df0 */ /* 0x000fe60008001868 */
[----:B------:R-:W-:Y:S02]  /*3630*/  WARPGROUP.DEPBAR.LE gsb0, 0x0 ;  /* 0x00008000000079c5 */ /* 0x000fe40000010000 */
[----:B------:R-:W-:-:S06]  /*3640*/  WARPGROUP.ARRIVE ;  /* 0x00000000000079c5 */ /* 0x000fcc0000000000 */
[----:B------:R-:W-:Y:S03]  /*3650*/  HGMMA.64x16x16.F32.BF16 R96, R52, gdesc[UR12].tnspB, R96, gsb0 ;  /* 0x4020000c34607df0 */ /* 0x000fe60008001860 */
[----:B------:R-:W-:Y:S02]  /*3660*/  WARPGROUP.DEPBAR.LE gsb0, 0x0 ;  /* 0x00008000000079c5 */ /* 0x000fe40000010000 */
[----:B------:R-:W-:-:S06]  /*3670*/  WARPGROUP.ARRIVE ;  /* 0x00000000000079c5 */ /* 0x000fcc0000000000 */
[----:B------:R-:W-:Y:S03]  /*3680*/  HGMMA.64x16x16.F32.BF16 R88, R52, gdesc[UR16].tnspB, R88, gsb0 ;  /* 0x4020001034587df0 */ /* 0x000fe60008001858 */
[----:B------:R-:W-:Y:S02]  /*3690*/  WARPGROUP.DEPBAR.LE gsb0, 0x0 ;  /* 0x00008000000079c5 */ /* 0x000fe40000010000 */
[----:B------:R-:W-:Y:S05]  /*36a0*/  @!P0 BRA `(.L_x_21) ;  /* 0x0000000000048947 */ /* 0x000fea0003800000 */
[----:B------:R-:W-:Y:S01]  /*36b0*/  BPT.TRAP 0x1 ;  /* 0x000000040000795c */ /* 0x000fe20000300000 */
.L_x_21:
[----:B------:R-:W-:Y:S02]  /*36c0*/  UISETP.GT.U32.AND UP0, UPT, UR4, 0x1, UPT ;  /* 0x000000010400788c */ /* 0x000fe4000bf04070 */
[----:B------:R-:W-:-:S04]  /*36d0*/  UIADD3 UR7, UR36, 0x12028, URZ ;  /* 0x0001202824077890 */ /* 0x000fc8000fffe03f */
[----:B------:R-:W-:Y:S01]  /*36e0*/  PLOP3.LUT P1, PT, PT, PT, UP0, 0x80, 0x0 ;  /* 0x000000000000781c */ /* 0x000fe20003f2f008 */
[----:B------:R-:W-:-:S09]  /*36f0*/  UPRMT UR7, URZ, 0x654, UR7 ;  /* 0x000006543f077896 */ /* 0x000fd20008000007 */
[----:B------:R-:W-:Y:S03]  /*3700*/  SYNCS.ARRIVE.TRANS64.RED.A1T0 RZ, [UR7], RZ ;  /* 0x000000ffffff79a7 */ /* 0x000fe60008100407 */
[----:B------:R-:W-:Y:S05]  /*3710*/  @P1 BRA `(.L_x_22) ;  /* 0x0000000000041947 */ /* 0x000fea0003800000 */
[----:B------:R-:W-:Y:S01]  /*3720*/  BPT.TRAP 0x1 ;  /* 0x000000040000795c */ /* 0x000fe20000300000 */
.L_x_22:
[----:B-1----:R-:W1:Y:S02]  /*3730*/  LDC R0, c[0x0][0x28c] ;  /* 0x0000a300ff007b82 */ /* 0x002e640000000800 */
[----:B-1----:R-:W-:-:S13]  /*3740*/  ISETP.GE.AND P2, PT, R0, 0x81, PT ;  /* 0x000000810000780c */ /* 0x002fda0003f46270 */
[----:B------:R-:W-:Y:S05]  /*3750*/  @!P2 BRA `(.L_x_23) ;  /* 0x0000002c0078a947 */ /* 0x000fea0003800000 */
[----:B------:R-:W-:Y:S01]  /*3760*/  IADD3 R0, R0, 0x7f, RZ ;  /* 0x0000007f00007810 */ /* 0x000fe20007ffe0ff */
[----:B------:R-:W-:Y:S01]  /*3770*/  UMOV UR7, 0x2 ;  /* 0x0000000200077882 */ /* 0x000fe20000000000 */
[----:B------:R-:W-:Y:S01]  /*3780*/  MOV R9, R3 ;  /* 0x0000000300097202 */ /* 0x000fe20000000f00 */
[----:B------:R-:W-:Y:S01]  /*3790*/  UMOV UR4, 0x1 ;  /* 0x0000000100047882 */ /* 0x000fe20000000000 */
[----:B------:R-:W-:Y:S01]  /*37a0*/  SHF.R.S32.HI R7, RZ, 0x1f, R0 ;  /* 0x0000001fff077819 */ /* 0x000fe20000011400 */
[----:B------:R-:W-:Y:S01]  /*37b0*/  ULDC UR21, c[0x0][0x604] ;  /* 0x0001810000157ab9 */ /* 0x000fe20000000800 */
[----:B------:R-:W-:Y:S02]  /*37c0*/  MOV R6, RZ ;  /* 0x000000ff00067202 */ /* 0x000fe40000000f00 */
[----:B------:R-:W-:Y:S02]  /*37d0*/  LEA.HI R0, R7, R0, RZ, 0x7 ;  /* 0x0000000007007211 */ /* 0x000fe400078f38ff */
[----:B------:R-:W-:-:S02]  /*37e0*/  MOV R7, R4 ;  /* 0x0000000400077202 */ /* 0x000fc40000000f00 */
[----:B------:R-:W-:-:S07]  /*37f0*/  SHF.R.S32.HI R0, RZ, 0x7, R0 ;  /* 0x00000007ff007819 */ /* 0x000fce0000011400 */
.L_x_34:
[----:B------:R-:W-:Y:S05]  /*3800*/  @!P0 BRA `(.L_x_24) ;  /* 0x0000000000048947 */ /* 0x000fea0003800000 */
[----:B------:R-:W-:Y:S01]  /*3810*/  BPT.TRAP 0x1 ;  /* 0x000000040000795c */ /* 0x000fe20000300000 */
.L_x_24:
[----:B------:R-:W-:Y:S01]  /*3820*/  ULEA UR10, UR7, UR36, 0x3 ;  /* 0x00000024070a7291 */ /* 0x000fe2000f8e183f */
[----:B------:R-:W-:-:S08]  /*3830*/  SHF.L.U32 R3, R6, 0x1f, RZ ;  /* 0x0000001f06037819 */ /* 0x000fd000000006ff */
[----:B------:R-:W1:Y:S02]  /*3840*/  SYNCS.PHASECHK.TRANS64.TRYWAIT P2, [UR10+0x12000], R3 ;  /* 0x01200003ff0075a7 */ /* 0x000e64000804014a */
[----:B-1----:R-:W-:Y:S05]  /*3850*/  @!P2 BRA `(.L_x_25) ;  /* 0x0000005400d4a947 */ /* 0x002fea0003800000 */
.L_x_95:
[----:B------:R-:W-:Y:S01]  /*3860*/  UIMAD UR10, UR7, 0x300, UR6 ;  /* 0x00000300070a78a4 */ /* 0x000fe2000f8e0206 */
[----:B------:R-:W-:Y:S01]  /*3870*/  WARPGROUP.ARRIVE ;  /* 0x00000000000079c5 */ /* 0x000fe20000000000 */
[----:B------:R-:W-:Y:S01]  /*3880*/  UMOV UR11, 0xc0000010 ;  /* 0xc0000010000b7882 */ /* 0x000fe20000000000 */
[----:B------:R-:W-:Y:S01]  /*3890*/  UMOV UR15, 0xc0000010 ;  /* 0xc0000010000f7882 */ /* 0x000fe20000000000 */
[----:B------:R-:W-:Y:S02]  /*38a0*/  UIADD3 UR14, UR10, 0x100, URZ ;  /* 0x000001000a0e7890 */ /* 0x000fe4000fffe03f */
[----:B------:R-:W-:Y:S01]  /*38b0*/  UIADD3 UR18, UR10, 0x200, URZ ;  /* 0x000002000a127890 */ /* 0x000fe2000fffe03f */
[----:B------:R-:W-:Y:S02]  /*38c0*/  UMOV UR19, 0xc0000010 ;  /* 0xc000001000137882 */ /* 0x000fe40000000000 */
[----:B------:R-:W-:Y:S01]  /*38d0*/  HGMMA.64x128x16.F32.BF16 R24, gdesc[UR8], RZ, !UPT, gsb0 ;  /* 0x01e00000081879f0 */ /* 0x000fe2000c0018ff */
[----:B------:R-:W-:-:S04]  /*38e0*/  UIADD3 UR7, UR7, 0x1, URZ ;  /* 0x0000000107077890 */ /* 0x000fc8000fffe03f */
[----:B------:R-:W-:-:S04]  /*38f0*/  UISETP.NE.AND UP0, UPT, UR7, 0x5, UPT ;  /* 0x000000050700788c */ /* 0x000fc8000bf05270 */
[----:B------:R-:W-:Y:S02]  /*3900*/  USEL UR10, URZ, 0x1, UP0 ;  /* 0x000000013f0a7887 */ /* 0x000fe40008000000 */
[----:B------:R-:W-:-:S04]  /*3910*/  USEL UR7, UR7, URZ, UP0 ;  /* 0x0000003f07077287 */ /* 0x000fc80008000000 */
[----:B------:R-:W-:Y:S01]  /*3920*/  LOP3.LUT R6, R6, UR10, RZ, 0x3c, !PT ;  /* 0x0000000a06067c12 */ /* 0x000fe2000f8e3cff */
[----:B------:R-:W-:Y:S02]  /*3930*/  WARPGROUP.DEPBAR.LE gsb0, 0x0 ;  /* 0x00008000000079c5 */ /* 0x000fe40000010000 */
[----:B------:R-:W-:-:S06]  /*3940*/  WARPGROUP.ARRIVE ;  /* 0x00000000000079c5 */ /* 0x000fcc0000000000 */
[----:B------:R-:W-:Y:S03]  /*3950*/  HGMMA.64x128x16.F32.BF16 R24, gdesc[UR12], R24, gsb0 ;  /* 0x01e000000c1879f0 */ /* 0x000fe60008001818 */
[----:B------:R-:W-:Y:S02]  /*3960*/  WARPGROUP.DEPBAR.LE gsb0, 0x0 ;  /* 0x00008000000079c5 */ /* 0x000fe40000010000 */
[----:B------:R-:W-:-:S07]  /*3970*/  WARPGROUP.ARRIVE ;  /* 0x00000000000079c5 */ /* 0x000fce0000000000 */
[----:B------:R-:W-:Y:S03]  /*3980*/  HGMMA.64x128x16.F32.BF16 R24, gdesc[UR16], R24, gsb0 ;  /* 0x01e00000101879f0 */ /* 0x000fe60008001818 */
[----:B------:R-:W-:Y:S02]  /*3990*/  WARPGROUP.DEPBAR.LE gsb0, 0x0 ;  /* 0x00008000000079c5 */ /* 0x000fe40000010000 */
[----:B------:R-:W-:Y:S05]  /*39a0*/  @!P0 BRA `(.L_x_26) ;  /* 0x0000000000048947 */ /* 0x000fea0003800000 */
[----:B------:R-:W-:Y:S01]  /*39b0*/  BPT.TRAP 0x1 ;  /* 0x000000040000795c */ /* 0x000fe20000300000 */
.L_x_26:
[----:B-1----:R-:W-:Y:S01]  /*39c0*/  FMNMX R4, R24, R9, !PT ;  /* 0x0000000918047209 */ /* 0x002fe20007800000 */
[----:B------:R-:W-:Y:S01]  /*39d0*/  ULEA UR10, UR7, UR36, 0x3 ;  /* 0x00000024070a7291 */ /* 0x000fe2000f8e183f */
[----:B------:R-:W-:Y:S02]  /*39e0*/  FMNMX R10, R26, R7, !PT ;  /* 0x000000071a0a7209 */ /* 0x000fe40007800000 */
[----:B------:R-:W-:Y:S02]  /*39f0*/  FMNMX R3, R25, R4, !PT ;  /* 0x0000000419037209 */ /* 0x000fe40007800000 */
[----:B------:R-:W-:Y:S02]  /*3a00*/  FMNMX R11, R27, R10, !PT ;  /* 0x0000000a1b0b7209 */ /* 0x000fe40007800000 */
[----:B------:R-:W-:Y:S02]  /*3a10*/  FMNMX R4, R28, R3, !PT ;  /* 0x000000031c047209 */ /* 0x000fe40007800000 */
[----:B------:R-:W-:-:S02]  /*3a20*/  FMNMX R10, R30, R11, !PT ;  /* 0x0000000b1e0a7209 */ /* 0x000fc40007800000 */
[----:B------:R-:W-:Y:S02]  /*3a30*/  FMNMX R3, R29, R4, !PT ;  /* 0x000000041d037209 */ /* 0x000fe40007800000 */
[----:B------:R-:W-:Y:S02]  /*3a40*/  FMNMX R13, R31, R10, !PT ;  /* 0x0000000a1f0d7209 */ /* 0x000fe40007800000 */
        /* <DEDUP_REMOVED lines=28> */
[----:B------:R-:W1:Y:S02]  /*3c10*/  SHFL.BFLY PT, R3, R4, 0x1, 0x1f ;  /* 0x0c201f0004037f89 */ /* 0x000e6400000e0000 */
[----:B-1----:R-:W-:Y:S02]  /*3c20*/  FMNMX R8, R4, R3, !PT ;  /* 0x0000000304087209 */ /* 0x002fe40007800000 */
[----:B------:R-:W-:-:S03]  /*3c30*/  FMNMX R4, R34, R13, !PT ;  /* 0x0000000d22047209 */ /* 0x000fc60007800000 */
[----:B------:R-:W1:Y:S01]  /*3c40*/  SHFL.BFLY PT, R3, R8, 0x2, 0x1f ;  /* 0x0c401f0008037f89 */ /* 0x000e6200000e0000 */
[----:B------:R-:W-:-:S04]  /*3c50*/  FMNMX R15, R35, R4, !PT ;  /* 0x00000004230f7209 */ /* 0x000fc80007800000 */
[----:B------:R-:W-:-:S04]  /*3c60*/  FMNMX R4, R38, R15, !PT ;  /* 0x0000000f26047209 */ /* 0x000fc80007800000 */
[----:B------:R-:W-:-:S04]  /*3c70*/  FMNMX R15, R39, R4, !PT ;  /* 0x00000004270f7209 */ /* 0x000fc80007800000 */
[----:B------:R-:W-:-:S04]  /*3c80*/  FMNMX R4, R42, R15, !PT ;  /* 0x0000000f2a047209 */ /* 0x000fc80007800000 */
[----:B------:R-:W-:-:S04]  /*3c90*/  FMNMX R17, R43, R4, !PT ;  /* 0x000000042b117209 */ /* 0x000fc80007800000 */
[----:B------:R-:W-:Y:S02]  /*3ca0*/  FMNMX R4, R46, R17, !PT ;  /* 0x000000112e047209 */ /* 0x000fe40007800000 */
[----:B-1----:R-:W-:Y:S02]  /*3cb0*/  FMNMX R3, R8, R3, !PT ;  /* 0x0000000308037209 */ /* 0x002fe40007800000 */
[----:B------:R-:W-:Y:S02]  /*3cc0*/  FMNMX R19, R47, R4, !PT ;  /* 0x000000042f137209 */ /* 0x000fe40007800000 */
[C---:B------:R-:W-:Y:S02]  /*3cd0*/  FSETP.NEU.AND P2, PT, R3.reuse, -INF , PT ;  /* 0xff8000000300780b */ /* 0x040fe40003f4d000 */
[----:B------:R-:W-:Y:S02]  /*3ce0*/  FMNMX R4, R50, R19, !PT ;  /* 0x0000001332047209 */ /* 0x000fe40007800000 */
[----:B------:R-:W-:-:S02]  /*3cf0*/  FSEL R16, R3, RZ, P2 ;  /* 0x000000ff03107208 */ /* 0x000fc40001000000 */
[----:B------:R-:W-:-:S03]  /*3d00*/  FMNMX R19, R51, R4, !PT ;  /* 0x0000000433137209 */ /* 0x000fc60007800000 */
[----:B------:R-:W-:Y:S01]  /*3d10*/  FMUL R112, R16, UR21 ;  /* 0x0000001510707c20 */ /* 0x000fe20008400000 */
[----:B------:R-:W-:Y:S01]  /*3d20*/  FMNMX R4, R54, R19, !PT ;  /* 0x0000001336047209 */ /* 0x000fe20007800000 */
[----:B------:R-:W-:Y:S02]  /*3d30*/  FADD R16, -R16, R9 ;  /* 0x0000000910107221 */ /* 0x000fe40000000100 */
[--C-:B------:R-:W-:Y:S01]  /*3d40*/  FFMA R24, R24, UR21, -R112.reuse ;  /* 0x0000001518187c23 */ /* 0x100fe20008000870 */
[--C-:B------:R-:W-:Y:S01]  /*3d50*/  FFMA R11, R25, UR21, -R112.reuse ;  /* 0x00000015190b7c23 */ /* 0x100fe20008000870 */
[--C-:B------:R-:W-:Y:S01]  /*3d60*/  FFMA R13, R29, UR21, -R112.reuse ;  /* 0x000000151d0d7c23 */ /* 0x100fe20008000870 */
[--C-:B------:R-:W-:Y:S01]  /*3d70*/  FFMA R15, R33, UR21, -R112.reuse ;  /* 0x00000015210f7c23 */ /* 0x100fe20008000870 */
[--C-:B------:R-:W-:Y:S01]  /*3d80*/  FFMA R8, R28, UR21, -R112.reuse ;  /* 0x000000151c087c23 */ /* 0x100fe20008000870 */
[----:B------:R-:W-:Y:S01]  /*3d90*/  FSETP.GEU.AND P6, PT, R24, -126, PT ;  /* 0xc2fc00001800780b */ /* 0x000fe20003fce000 */
        /* <DEDUP_REMOVED lines=9> */
[----:B------:R-:W-:Y:S01]  /*3e30*/  FMNMX R21, R55, R4, !PT ;  /* 0x0000000437157209 */ /* 0x000fe20007800000 */
[--C-:B------:R-:W-:Y:S01]  /*3e40*/  FFMA R19, R41, UR21, -R112.reuse ;  /* 0x0000001529137c23 */ /* 0x100fe20008000870 */
[--C-:B------:R-:W-:Y:S01]  /*3e50*/  FFMA R37, R53, UR21, -R112.reuse ;  /* 0x0000001535257c23 */ /* 0x100fe20008000870 */
[----:B------:R-:W-:Y:S01]  /*3e60*/  @!P6 FMUL R24, R24, 0.5 ;  /* 0x3f0000001818e820 */ /* 0x000fe20000400000 */
[----:B------:R-:W-:Y:S01]  /*3e70*/  FMNMX R4, R58, R21, !PT ;  /* 0x000000153a047209 */ /* 0x000fe20007800000 */
[----:B------:R-:W-:Y:S01]  /*3e80*/  @!P3 FMUL R11, R11, 0.5 ;  /* 0x3f0000000b0bb820 */ /* 0x000fe20000400000 */
[--C-:B------:R-:W-:Y:S01]  /*3e90*/  FFMA R21, R45, UR21, -R112.reuse ;  /* 0x000000152d157c23 */ /* 0x100fe20008000870 */
[----:B------:R-:W-:Y:S01]  /*3ea0*/  @!P5 FMUL R13, R13, 0.5 ;  /* 0x3f0000000d0dd820 */ /* 0x000fe20000400000 */
[----:B------:R-:W-:Y:S01]  /*3eb0*/  FMNMX R23, R59, R4, !PT ;  /* 0x000000043b177209 */ /* 0x000fe20007800000 */
[----:B------:R-:W1:Y:S01]  /*3ec0*/  MUFU.EX2 R24, R24 ;  /* 0x0000001800187308 */ /* 0x000e620000000800 */
[----:B------:R-:W-:Y:S01]  /*3ed0*/  @!P4 FMUL R8, R8, 0.5 ;  /* 0x3f0000000808c820 */ /* 0x000fe20000400000 */
[----:B------:R-:W-:Y:S01]  /*3ee0*/  @!P2 FMUL R10, R10, 0.5 ;  /* 0x3f0000000a0aa820 */ /* 0x000fe20000400000 */
[----:B------:R-:W-:Y:S01]  /*3ef0*/  FMNMX R4, R62, R23, !PT ;  /* 0x000000173e047209 */ /* 0x000fe20007800000 */
[--C-:B------:R-:W-:Y:S01]  /*3f00*/  FFMA R20, R48, UR21, -R112.reuse ;  /* 0x0000001530147c23 */ /* 0x100fe20008000870 */
[--C-:B------:R-:W-:Y:S01]  /*3f10*/  FFMA R22, R52, UR21, -R112.reuse ;  /* 0x0000001534167c23 */ /* 0x100fe20008000870 */
[--C-:B------:R-:W-:Y:S01]  /*3f20*/  FFMA R41, R56, UR21, -R112.reuse ;  /* 0x0000001538297c23 */ /* 0x100fe20008000870 */
[----:B------:R-:W-:Y:S01]  /*3f30*/  FMNMX R23, R63, R4, !PT ;  /* 0x000000043f177209 */ /* 0x000fe20007800000 */
[----:B------:R-:W2:Y:S01]  /*3f40*/  MUFU.EX2 R11, R11 ;  /* 0x0000000b000b7308 */ /* 0x000ea20000000800 */
[--C-:B------:R-:W-:Y:S01]  /*3f50*/  FFMA R45, R60, UR21, -R112.reuse ;  /* 0x000000153c2d7c23 */ /* 0x100fe20008000870 */
[--C-:B------:R-:W-:Y:S01]  /*3f60*/  FFMA R53, R64, UR21, -R112.reuse ;  /* 0x0000001540357c23 */ /* 0x100fe20008000870 */
[----:B------:R-:W-:Y:S01]  /*3f70*/  FMNMX R4, R66, R23, !PT ;  /* 0x0000001742047209 */ /* 0x000fe20007800000 */
[--C-:B------:R-:W-:Y:S01]  /*3f80*/  FFMA R23, R49, UR21, -R112.reuse ;  /* 0x0000001531177c23 */ /* 0x100fe20008000870 */
[--C-:B------:R-:W-:Y:S01]  /*3f90*/  FFMA R36, R57, UR21, -R112.reuse ;  /* 0x0000001539247c23 */ /* 0x100fe20008000870 */
[--C-:B------:R-:W-:Y:S01]  /*3fa0*/  FFMA R40, R61, UR21, -R112.reuse ;  /* 0x000000153d287c23 */ /* 0x100fe20008000870 */
[----:B------:R-:W-:Y:S01]  /*3fb0*/  FMNMX R25, R67, R4, !PT ;  /* 0x0000000443197209 */ /* 0x000fe20007800000 */
[----:B------:R-:W3:Y:S01]  /*3fc0*/  MUFU.EX2 R13, R13 ;  /* 0x0000000d000d7308 */ /* 0x000ee20000000800 */
[----:B-1----:R-:W-:Y:S01]  /*3fd0*/  @!P6 FMUL R24, R24, R24 ;  /* 0x000000181818e220 */ /* 0x002fe20000400000 */
[----:B------:R-:W-:Y:S01]  /*3fe0*/  FSETP.GEU.AND P6, PT, R15, -126, PT ;  /* 0xc2fc00000f00780b */ /* 0x000fe20003fce000 */
[--C-:B------:R-:W-:Y:S01]  /*3ff0*/  FFMA R44, R65, UR21, -R112.reuse ;  /* 0x00000015412c7c23 */ /* 0x100fe20008000870 */
[----:B------:R-:W-:Y:S01]  /*4000*/  FMNMX R4, R70, R25, !PT ;  /* 0x0000001946047209 */ /* 0x000fe20007800000 */
[--C-:B------:R-:W-:Y:S01]  /*4010*/  FFMA R52, R69, UR21, -R112.reuse ;  /* 0x0000001545347c23 */ /* 0x100fe20008000870 */
[--C-:B------:R-:W-:Y:S01]  /*4020*/  FFMA R56, R73, UR21, -R112.reuse ;  /* 0x0000001549387c23 */ /* 0x100fe20008000870 */
[--C-:B------:R-:W-:Y:S01]  /*4030*/  FFMA R57, R68, UR21, -R112.reuse ;  /* 0x0000001544397c23 */ /* 0x100fe20008000870 */
[----:B------:R-:W1:Y:S01]  /*4040*/  MUFU.EX2 R8, R8 ;  /* 0x0000000800087308 */ /* 0x000e620000000800 */
[----:B--2---:R-:W-:Y:S01]  /*4050*/  @!P3 FMUL R11, R11, R11 ;  /* 0x0000000b0b0bb220 */ /* 0x004fe20000400000 */
[----:B------:R-:W-:Y:S01]  /*4060*/  FSETP.GEU.AND P3, PT, R12, -126, PT ;  /* 0xc2fc00000c00780b */ /* 0x000fe20003f6e000 */
[--C-:B------:R-:W-:Y:S01]  /*4070*/  FFMA R61, R72, UR21, -R112.reuse ;  /* 0x00000015483d7c23 */ /* 0x100fe20008000870 */
[----:B------:R-:W-:Y:S01]  /*4080*/  FMNMX R25, R71, R4, !PT ;  /* 0x0000000447197209 */ /* 0x000fe20007800000 */
[--C-:B------:R-:W-:Y:S01]  /*4090*/  FFMA R65, R76, UR21, -R112.reuse ;  /* 0x000000154c417c23 */ /* 0x100fe20008000870 */
[--C-:B------:R-:W-:Y:S01]  /*40a0*/  FFMA R69, R80, UR21, -R112.reuse ;  /* 0x0000001550457c23 */ /* 0x100fe20008000870 */
[----:B------:R-:W-:Y:S01]  /*40b0*/  @!P6 FMUL R15, R15, 0.5 ;  /* 0x3f0000000f0fe820 */ /* 0x000fe20000400000 */
[----:B------:R-:W2:Y:S01]  /*40c0*/  MUFU.EX2 R10, R10 ;  /* 0x0000000a000a7308 */ /* 0x000ea20000000800 */
[----:B---3--:R-:W-:Y:S01]  /*40d0*/  @!P5 FMUL R13, R13, R13 ;  /* 0x0000000d0d0dd220 */ /* 0x008fe20000400000 */
[----:B------:R-:W-:Y:S01]  /*40e0*/  FSETP.GEU.AND P5, PT, R14, -126, PT ;  /* 0xc2fc00000e00780b */ /* 0x000fe20003fae000 */
[--C-:B------:R-:W-:Y:S01]  /*40f0*/  FFMA R64, R81, UR21, -R112.reuse ;  /* 0x0000001551407c23 */ /* 0x100fe20008000870 */
[----:B------:R-:W-:Y:S01]  /*4100*/  FMNMX R4, R74, R25, !PT ;  /* 0x000000194a047209 */ /* 0x000fe20007800000 */
[--C-:B------:R-:W-:Y:S01]  /*4110*/  FFMA R60, R77, UR21, -R112.reuse ;  /* 0x000000154d3c7c23 */ /* 0x100fe20008000870 */
[--C-:B------:R-:W-:Y:S01]  /*4120*/  FFMA R68, R85, UR21, -R112.reuse ;  /* 0x0000001555447c23 */ /* 0x100fe20008000870 */
[----:B------:R-:W-:Y:S01]  /*4130*/  @!P3 FMUL R12, R12, 0.5 ;  /* 0x3f0000000c0cb820 */ /* 0x000fe20000400000 */
[----:B------:R-:W3:Y:S01]  /*4140*/  MUFU.EX2 R15, R15 ;  /* 0x0000000f000f7308 */ /* 0x000ee20000000800 */
[----:B-1----:R-:W-:Y:S01]  /*4150*/  @!P4 FMUL R8, R8, R8 ;  /* 0x000000080808c220 */ /* 0x002fe20000400000 */
[----:B------:R-:W-:Y:S01]  /*4160*/  FSETP.GEU.AND P4, PT, R17, -126, PT ;  /* 0xc2fc00001100780b */ /* 0x000fe20003f8e000 */
[----:B------:R-:W-:Y:S01]  /*4170*/  FFMA R73, R84, UR21, -R112 ;  /* 0x0000001554497c23 */ /* 0x000fe20008000870 */
[----:B------:R-:W-:Y:S01]  /*4180*/  FMNMX R25, R75, R4, !PT ;  /* 0x000000044b197209 */ /* 0x000fe20007800000 */
[----:B------:R-:W-:-:S02]  /*4190*/  FMUL R16, R16, UR21 ;  /* 0x0000001510107c20 */ /* 0x000fc40008400000 */
[----:B------:R-:W-:Y:S01]  /*41a0*/  @!P5 FMUL R14, R14, 0.5 ;  /* 0x3f0000000e0ed820 */ /* 0x000fe20000400000 */
[----:B------:R-:W1:Y:S01]  /*41b0*/  MUFU.EX2 R12, R12 ;  /* 0x0000000c000c7308 */ /* 0x000e620000000800 */
[----:B--2---:R-:W-:Y:S01]  /*41c0*/  @!P2 FMUL R10, R10, R10 ;  /* 0x0000000a0a0aa220 */ /* 0x004fe20000400000 */
[----:B------:R-:W-:Y:S02]  /*41d0*/  FSETP.GEU.AND P2, PT, R19, -126, PT ;  /* 0xc2fc00001300780b */ /* 0x000fe40003f4e000 */
[----:B------:R-:W-:-:S03]  /*41e0*/  FMNMX R4, R78, R25, !PT ;  /* 0x000000194e047209 */ /* 0x000fc60007800000 */
[----:B------:R-:W-:Y:S01]  /*41f0*/  @!P4 FMUL R17, R17, 0.5 ;  /* 0x3f0000001111c820 */ /* 0x000fe20000400000 */
[----:B------:R-:W2:Y:S01]  /*4200*/  MUFU.EX2 R14, R14 ;  /* 0x0000000e000e7308 */ /* 0x000ea20000000800 */
[----:B---3--:R-:W-:Y:S01]  /*4210*/  @!P6 FMUL R15, R15, R15 ;  /* 0x0000000f0f0fe220 */ /* 0x008fe20000400000 */
[----:B------:R-:W-:Y:S02]  /*4220*/  FSETP.GEU.AND P6, PT, R18, -126, PT ;  /* 0xc2fc00001200780b */ /* 0x000fe40003fce000 */
[----:B------:R-:W-:-:S03]  /*4230*/  FMNMX R25, R79, R4, !PT ;  /* 0x000000044f197209 */ /* 0x000fc60007800000 */
[----:B------:R-:W-:Y:S01]  /*4240*/  @!P2 FMUL R19, R19, 0.5 ;  /* 0x3f0000001313a820 */ /* 0x000fe20000400000 */
[----:B------:R-:W3:Y:S01]  /*4250*/  MUFU.EX2 R17, R17 ;  /* 0x0000001100117308 */ /* 0x000ee20000000800 */
[----:B-1----:R-:W-:Y:S01]  /*4260*/  @!P3 FMUL R12, R12, R12 ;  /* 0x0000000c0c0cb220 */ /* 0x002fe20000400000 */
[----:B------:R-:W-:Y:S02]  /*4270*/  FSETP.GEU.AND P3, PT, R21, -126, PT ;  /* 0xc2fc00001500780b */ /* 0x000fe40003f6e000 */
[----:B------:R-:W-:-:S03]  /*4280*/  FMNMX R4, R82, R25, !PT ;  /* 0x0000001952047209 */ /* 0x000fc60007800000 */
        /* <DEDUP_REMOVED lines=18> */
[----:B------:R-:W-:Y:S01]  /*43b0*/  FSETP.GEU.AND P6, PT, R37, -126, PT ;  /* 0xc2fc00002500780b */ /* 0x000fe20003fce000 */
[----:B------:R-:W2:Y:S04]  /*43c0*/  SHFL.BFLY PT, R25, R4, 0x1, 0x1f ;  /* 0x0c201f0004197f89 */ /* 0x000ea800000e0000 */
[----:B------:R-:W-:Y:S01]  /*43d0*/  @!P2 FMUL R22, R22, 0.5 ;  /* 0x3f0000001616a820 */ /* 0x000fe20000400000 */
[----:B------:R-:W4:Y:S01]  /*43e0*/  MUFU.EX2 R20, R20 ;  /* 0x0000001400147308 */ /* 0x000f220000000800 */
[----:B---3--:R-:W-:Y:S01]  /*43f0*/  @!P3 FMUL R21, R21, R21 ;  /* 0x000000151515b220 */ /* 0x008fe20000400000 */
[----:B------:R-:W-:-:S05]  /*4400*/  FSETP.GEU.AND P3, PT, R41, -126, PT ;  /* 0xc2fc00002900780b */ /* 0x000fca0003f6e000 */
[----:B------:R-:W-:Y:S01]  /*4410*/  @!P6 FMUL R37, R37, 0.5 ;  /* 0x3f0000002525e820 */ /* 0x000fe20000400000 */
[----:B------:R-:W3:Y:S01]  /*4420*/  MUFU.EX2 R22, R22 ;  /* 0x0000001600167308 */ /* 0x000ee20000000800 */
[----:B-1----:R-:W-:Y:S01]  /*4430*/  @!P5 FMUL R23, R23, R23 ;  /* 0x000000171717d220 */ /* 0x002fe20000400000 */
[----:B------:R-:W-:-:S05]  /*4440*/  FSETP.GEU.AND P5, PT, R45, -126, PT ;  /* 0xc2fc00002d00780b */ /* 0x000fca0003fae000 */
[----:B------:R-:W-:Y:S01]  /*4450*/  @!P3 FMUL R41, R41, 0.5 ;  /* 0x3f0000002929b820 */ /* 0x000fe20000400000 */
[----:B------:R-:W1:Y:S01]  /*4460*/  MUFU.EX2 R37, R37 ;  /* 0x0000002500257308 */ /* 0x000e620000000800 */
[----:B----4-:R-:W-:Y:S01]  /*4470*/  @!P4 FMUL R20, R20, R20 ;  /* 0x000000141414c220 */ /* 0x010fe20000400000 */
[----:B------:R-:W-:Y:S02]  /*4480*/  FSETP.GEU.AND P4, PT, R36, -126, PT ;  /* 0xc2fc00002400780b */ /* 0x000fe40003f8e000 */
[----:B--2---:R-:W-:-:S03]  /*4490*/  FMNMX R4, R4, R25, !PT ;  /* 0x0000001904047209 */ /* 0x004fc60007800000 */
[----:B------:R-:W-:Y:S01]  /*44a0*/  @!P5 FMUL R45, R45, 0.5 ;  /* 0x3f0000002d2dd820 */ /* 0x000fe20000400000 */
[----:B------:R-:W2:Y:S01]  /*44b0*/  MUFU.EX2 R41, R41 ;  /* 0x0000002900297308 */ /* 0x000ea20000000800 */
[----:B---3--:R-:W-:Y:S01]  /*44c0*/  @!P2 FMUL R22, R22, R22 ;  /* 0x000000161616a220 */ /* 0x008fe20000400000 */
[----:B------:R-:W-:Y:S01]  /*44d0*/  FSETP.GEU.AND P2, PT, R40, -126, PT ;  /* 0xc2fc00002800780b */ /* 0x000fe20003f4e000 */
[----:B------:R-:W3:Y:S04]  /*44e0*/  SHFL.BFLY PT, R25, R4, 0x2, 0x1f ;  /* 0x0c401f0004197f89 */ /* 0x000ee800000e0000 */
[----:B------:R-:W-:Y:S01]  /*44f0*/  @!P4 FMUL R36, R36, 0.5 ;  /* 0x3f0000002424c820 */ /* 0x000fe20000400000 */
[----:B------:R-:W4:Y:S01]  /*4500*/  MUFU.EX2 R45, R45 ;  /* 0x0000002d002d7308 */ /* 0x000f220000000800 */
[----:B-1----:R-:W-:Y:S01]  /*4510*/  @!P6 FMUL R37, R37, R37 ;  /* 0x000000252525e220 */ /* 0x002fe20000400000 */
[----:B------:R-:W-:-:S05]  /*4520*/  FSETP.GEU.AND P6, PT, R53, -126, PT ;  /* 0xc2fc00003500780b */ /* 0x000fca0003fce000 */
[----:B------:R-:W-:Y:S01]  /*4530*/  @!P2 FMUL R40, R40, 0.5 ;  /* 0x3f0000002828a820 */ /* 0x000fe20000400000 */
[----:B------:R-:W1:Y:S01]  /*4540*/  MUFU.EX2 R36, R36 ;  /* 0x0000002400247308 */ /* 0x000e620000000800 */
[----:B--2---:R-:W-:Y:S01]  /*4550*/  @!P3 FMUL R41, R41, R41 ;  /* 0x000000292929b220 */ /* 0x004fe20000400000 */
[----:B------:R-:W-:-:S05]  /*4560*/  FSETP.GEU.AND P3, PT, R44, -126, PT ;  /* 0xc2fc00002c00780b */ /* 0x000fca0003f6e000 */
[----:B------:R-:W-:Y:S01]  /*4570*/  @!P6 FMUL R53, R53, 0.5 ;  /* 0x3f0000003535e820 */ /* 0x000fe20000400000 */
[----:B------:R-:W2:Y:S01]  /*4580*/  MUFU.EX2 R40, R40 ;  /* 0x0000002800287308 */ /* 0x000ea20000000800 */
[----:B----4-:R-:W-:Y:S01]  /*4590*/  @!P5 FMUL R45, R45, R45 ;  /* 0x0000002d2d2dd220 */ /* 0x010fe20000400000 */
[----:B------:R-:W-:Y:S02]  /*45a0*/  FSETP.GEU.AND P5, PT, R52, -126, PT ;  /* 0xc2fc00003400780b */ /* 0x000fe40003fae000 */
[----:B---3--:R-:W-:-:S03]  /*45b0*/  FMNMX R4, R4, R25, !PT ;  /* 0x0000001904047209 */ /* 0x008fc60007800000 */
[----:B------:R-:W-:Y:S01]  /*45c0*/  @!P3 FMUL R44, R44, 0.5 ;  /* 0x3f0000002c2cb820 */ /* 0x000fe20000400000 */
[----:B------:R-:W3:Y:S01]  /*45d0*/  MUFU.EX2 R53, R53 ;  /* 0x0000003500357308 */ /* 0x000ee20000000800 */
        /* <DEDUP_REMOVED lines=8> */
[----:B---3--:R-:W-:Y:S01]  /*4660*/  @!P6 FMUL R53, R53, R53 ;  /* 0x000000353535e220 */ /* 0x008fe20000400000 */
[----:B------:R-:W-:-:S03]  /*4670*/  FSETP.GEU.AND P6, PT, R56, -126, PT ;  /* 0xc2fc00003800780b */ /* 0x000fc60003fce000 */
[----:B------:R-:W-:Y:S02]  /*4680*/  FADD R9, R10, R53 ;  /* 0x000000350a097221 */ /* 0x000fe40000000000 */
        /* <DEDUP_REMOVED lines=11> */
[----:B------:R-:W-:-:S05]  /*4740*/  FSETP.GEU.AND P4, PT, R60, -126, PT ;  /* 0xc2fc00003c00780b */ /* 0x000fca0003f8e000 */
[----:B------:R-:W-:Y:S01]  /*4750*/  @!P5 FMUL R69, R69, 0.5 ;  /* 0x3f0000004545d820 */ /* 0x000fe20000400000 */
[----:B------:R-:W3:Y:S01]  /*4760*/  MUFU.EX2 R65, R65 ;  /* 0x0000004100417308 */ /* 0x000ee20000000800 */
[----:B-1----:R-:W-:Y:S01]  /*4770*/  @!P2 FMUL R61, R61, R61 ;  /* 0x0000003d3d3da220 */ /* 0x002fe20000400000 */
[----:B------:R-:W-:-:S04]  /*4780*/  FSETP.NEU.AND P2, PT, R4, -INF , PT ;  /* 0xff8000000400780b */ /* 0x000fc80003f4d000 */
[----:B------:R-:W-:Y:S01]  /*4790*/  FSEL R28, R4, RZ, P2 ;  /* 0x000000ff041c7208 */ /* 0x000fe20001000000 */
[----:B------:R-:W-:Y:S01]  /*47a0*/  @!P4 FMUL R60, R60, 0.5 ;  /* 0x3f0000003c3cc820 */ /* 0x000fe20000400000 */
[----:B------:R-:W1:Y:S01]  /*47b0*/  MUFU.EX2 R69, R69 ;  /* 0x0000004500457308 */ /* 0x000e620000000800 */
[----:B--2---:R-:W-:Y:S01]  /*47c0*/  @!P6 FMUL R56, R56, R56 ;  /* 0x000000383838e220 */ /* 0x004fe20000400000 */
[----:B------:R-:W-:Y:S01]  /*47d0*/  FSETP.GEU.AND P6, PT, R64, -126, PT ;  /* 0xc2fc00004000780b */ /* 0x000fe20003fce000 */
[----:B------:R-:W-:Y:S01]  /*47e0*/  FMUL R25, R28, UR21 ;  /* 0x000000151c197c20 */ /* 0x000fe20008400000 */
[----:B------:R-:W-:-:S03]  /*47f0*/  FSETP.GEU.AND P2, PT, R73, -126, PT ;  /* 0xc2fc00004900780b */ /* 0x000fc60003f4e000 */
[--C-:B------:R-:W-:Y:S01]  /*4800*/  FFMA R27, R27, UR21, -R25.reuse ;  /* 0x000000151b1b7c23 */ /* 0x100fe20008000819 */
[----:B------:R-:W2:Y:S01]  /*4810*/  MUFU.EX2 R60, R60 ;  /* 0x0000003c003c7308 */ /* 0x000ea20000000800 */
[----:B---3--:R-:W-:Y:S01]  /*4820*/  @!P3 FMUL R65, R65, R65 ;  /* 0x000000414141b220 */ /* 0x008fe20000400000 */
[----:B------:R-:W-:Y:S01]  /*4830*/  FSETP.GEU.AND P3, PT, R68, -126, PT ;  /* 0xc2fc00004400780b */ /* 0x000fe20003f6e000 */
[--C-:B------:R-:W-:Y:S01]  /*4840*/  FFMA R30, R30, UR21, -R25.reuse ;  /* 0x000000151e1e7c23 */ /* 0x100fe20008000819 */
[--C-:B------:R-:W-:Y:S01]  /*4850*/  FFMA R26, R26, UR21, -R25.reuse ;  /* 0x000000151a1a7c23 */ /* 0x100fe20008000819 */
[--C-:B------:R-:W-:Y:S01]  /*4860*/  FFMA R34, R34, UR21, -R25.reuse ;  /* 0x0000001522227c23 */ /* 0x100fe20008000819 */
[--C-:B------:R-:W-:Y:S01]  /*4870*/  FFMA R29, R31, UR21, -R25.reuse ;  /* 0x000000151f1d7c23 */ /* 0x100fe20008000819 */
[----:B------:R-:W-:Y:S01]  /*4880*/  @!P6 FMUL R64, R64, 0.5 ;  /* 0x3f0000004040e820 */ /* 0x000fe20000400000 */
[--C-:B------:R-:W-:Y:S01]  /*4890*/  FFMA R32, R43, UR21, -R25.reuse ;  /* 0x000000152b207c23 */ /* 0x100fe20008000819 */
[----:B-1----:R-:W-:Y:S01]  /*48a0*/  @!P5 FMUL R69, R69, R69 ;  /* 0x000000454545d220 */ /* 0x002fe20000400000 */
[----:B------:R-:W-:Y:S01]  /*48b0*/  FSETP.GEU.AND P5, PT, R27, -126, PT ;  /* 0xc2fc00001b00780b */ /* 0x000fe20003fae000 */
[----:B------:R-:W-:Y:S01]  /*48c0*/  @!P2 FMUL R73, R73, 0.5 ;  /* 0x3f0000004949a820 */ /* 0x000fe20000400000 */
[--C-:B------:R-:W-:Y:S01]  /*48d0*/  FFMA R59, R59, UR21, -R25.reuse ;  /* 0x000000153b3b7c23 */ /* 0x100fe20008000819 */
[----:B------:R-:W1:Y:S01]  /*48e0*/  MUFU.EX2 R64, R64 ;  /* 0x0000004000407308 */ /* 0x000e620000000800 */
[--C-:B------:R-:W-:Y:S01]  /*48f0*/  FFMA R63, R63, UR21, -R25.reuse ;  /* 0x000000153f3f7c23 */ /* 0x100fe20008000819 */
[----:B------:R-:W-:Y:S01]  /*4900*/  @!P3 FMUL R68, R68, 0.5 ;  /* 0x3f0000004444b820 */ /* 0x000fe20000400000 */
[--C-:B------:R-:W-:Y:S01]  /*4910*/  FFMA R51, R51, UR21, -R25.reuse ;  /* 0x0000001533337c23 */ /* 0x100fe20008000819 */
[----:B--2---:R-:W-:Y:S01]  /*4920*/  @!P4 FMUL R60, R60, R60 ;  /* 0x0000003c3c3cc220 */ /* 0x004fe20000400000 */
[----:B------:R-:W-:Y:S01]  /*4930*/  FSETP.GEU.AND P4, PT, R26, -126, PT ;  /* 0xc2fc00001a00780b */ /* 0x000fe20003f8e000 */
[--C-:B------:R-:W-:Y:S01]  /*4940*/  FFMA R67, R67, UR21, -R25.reuse ;  /* 0x0000001543437c23 */ /* 0x100fe20008000819 */
[--C-:B------:R-:W-:Y:S01]  /*4950*/  FFMA R75, R75, UR21, -R25.reuse ;  /* 0x000000154b4b7c23 */ /* 0x100fe20008000819 */
[----:B------:R-:W2:Y:S01]  /*4960*/  MUFU.EX2 R68, R68 ;  /* 0x0000004400447308 */ /* 0x000ea20000000800 */
[--C-:B------:R-:W-:Y:S01]  /*4970*/  FFMA R78, R78, UR21, -R25.reuse ;  /* 0x000000154e4e7c23 */ /* 0x100fe20008000819 */
[----:B------:R-:W-:Y:S01]  /*4980*/  @!P5 FMUL R27, R27, 0.5 ;  /* 0x3f0000001b1bd820 */ /* 0x000fe20000400000 */
[--C-:B------:R-:W-:Y:S01]  /*4990*/  FFMA R82, R82, UR21, -R25.reuse ;  /* 0x0000001552527c23 */ /* 0x100fe20008000819 */
[--C-:B------:R-:W-:Y:S01]  /*49a0*/  FFMA R83, R83, UR21, -R25.reuse ;  /* 0x0000001553537c23 */ /* 0x100fe20008000819 */
[--C-:B------:R-:W-:Y:S01]  /*49b0*/  FFMA R71, R71, UR21, -R25.reuse ;  /* 0x0000001547477c23 */ /* 0x100fe20008000819 */
[--C-:B------:R-:W-:Y:S01]  /*49c0*/  FFMA R79, R79, UR21, -R25.reuse ;  /* 0x000000154f4f7c23 */ /* 0x100fe20008000819 */
[--C-:B------:R-:W-:Y:S01]  /*49d0*/  FFMA R86, R86, UR21, -R25.reuse ;  /* 0x0000001556567c23 */ /* 0x100fe20008000819 */
[----:B------:R-:W3:Y:S01]  /*49e0*/  MUFU.EX2 R73, R73 ;  /* 0x0000004900497308 */ /* 0x000ee20000000800 */
[----:B-1----:R-:W-:Y:S01]  /*49f0*/  @!P6 FMUL R64, R64, R64 ;  /* 0x000000404040e220 */ /* 0x002fe20000400000 */
[----:B------:R-:W-:Y:S01]  /*4a00*/  FSETP.GEU.AND P6, PT, R30, -126, PT ;  /* 0xc2fc00001e00780b */ /* 0x000fe20003fce000 */
[----:B------:R-:W-:Y:S01]  /*4a10*/  @!P4 FMUL R26, R26, 0.5 ;  /* 0x3f0000001a1ac820 */ /* 0x000fe20000400000 */
[----:B------:R-:W-:-:S04]  /*4a20*/  FFMA R87, R87, UR21, -R25 ;  /* 0x0000001557577c23 */ /* 0x000fc80008000819 */
[----:B------:R1:W4:Y:S01]  /*4a30*/  MUFU.EX2 R48, R27 ;  /* 0x0000001b00307308 */ /* 0x0003220000000800 */
[----:B--2---:R-:W-:Y:S01]  /*4a40*/  @!P3 FMUL R68, R68, R68 ;  /* 0x000000444444b220 */ /* 0x004fe20000400000 */
[----:B------:R-:W-:-:S05]  /*4a50*/  FSETP.GEU.AND P3, PT, R34, -126, PT ;  /* 0xc2fc00002200780b */ /* 0x000fca0003f6e000 */
[----:B------:R-:W-:Y:S01]  /*4a60*/  @!P6 FMUL R30, R30, 0.5 ;  /* 0x3f0000001e1ee820 */ /* 0x000fe20000400000 */
[----:B------:R2:W5:Y:S01]  /*4a70*/  MUFU.EX2 R33, R26 ;  /* 0x0000001a00217308 */ /* 0x0005620000000800 */
[----:B---3--:R-:W-:Y:S01]  /*4a80*/  @!P2 FMUL R73, R73, R73 ;  /* 0x000000494949a220 */ /* 0x008fe20000400000 */
[----:B-1----:R-:W-:Y:S01]  /*4a90*/  FFMA R27, R38, UR21, -R25 ;  /* 0x00000015261b7c23 */ /* 0x002fe20008000819 */
[----:B------:R-:W-:-:S04]  /*4aa0*/  FSETP.GEU.AND P2, PT, R29, -126, PT ;  /* 0xc2fc00001d00780b */ /* 0x000fc80003f4e000 */
[----:B------:R-:W-:Y:S01]  /*4ab0*/  @!P3 FMUL R34, R34, 0.5 ;  /* 0x3f0000002222b820 */ /* 0x000fe20000400000 */
[----:B------:R1:W3:Y:S01]  /*4ac0*/  MUFU.EX2 R31, R30 ;  /* 0x0000001e001f7308 */ /* 0x0002e20000000800 */
[----:B--2---:R-:W-:Y:S01]  /*4ad0*/  FFMA R26, R35, UR21, -R25 ;  /* 0x00000015231a7c23 */ /* 0x004fe20008000819 */
[----:B----4-:R-:W-:Y:S01]  /*4ae0*/  @!P5 FMUL R48, R48, R48 ;  /* 0x000000303030d220 */ /* 0x010fe20000400000 */
[----:B------:R-:W-:-:S05]  /*4af0*/  FSETP.GEU.AND P5, PT, R27, -126, PT ;  /* 0xc2fc00001b00780b */ /* 0x000fca0003fae000 */
[----:B------:R-:W2:Y:S01]  /*4b00*/  MUFU.EX2 R35, R34 ;  /* 0x0000002200237308 */ /* 0x000ea20000000800 */
[----:B-1----:R-:W-:Y:S01]  /*4b10*/  FFMA R30, R39, UR21, -R25 ;  /* 0x00000015271e7c23 */ /* 0x002fe20008000819 */
[----:B-----5:R-:W-:Y:S01]  /*4b20*/  @!P4 FMUL R33, R33, R33 ;  /* 0x000000212121c220 */ /* 0x020fe20000400000 */
[----:B------:R-:W-:Y:S01]  /*4b30*/  FSETP.GEU.AND P4, PT, R26, -126, PT ;  /* 0xc2fc00001a00780b */ /* 0x000fe20003f8e000 */
[----:B------:R-:W-:-:S04]  /*4b40*/  @!P2 FMUL R29, R29, 0.5 ;  /* 0x3f0000001d1da820 */ /* 0x000fc80000400000 */
[----:B------:R1:W4:Y:S01]  /*4b50*/  MUFU.EX2 R72, R29 ;  /* 0x0000001d00487308 */ /* 0x0003220000000800 */
[----:B---3--:R-:W-:Y:S01]  /*4b60*/  @!P6 FMUL R31, R31, R31 ;  /* 0x0000001f1f1fe220 */ /* 0x008fe20000400000 */
[----:B------:R-:W-:Y:S01]  /*4b70*/  FSETP.GEU.AND P6, PT, R30, -126, PT ;  /* 0xc2fc00001e00780b */ /* 0x000fe20003fce000 */
[----:B------:R-:W-:-:S05]  /*4b80*/  @!P5 FMUL R27, R27, 0.5 ;  /* 0x3f0000001b1bd820 */ /* 0x000fca0000400000 */
[----:B------:R-:W-:Y:S01]  /*4b90*/  @!P4 FMUL R26, R26, 0.5 ;  /* 0x3f0000001a1ac820 */ /* 0x000fe20000400000 */
[----:B-1----:R-:W-:Y:S01]  /*4ba0*/  FFMA R29, R42, UR21, -R25 ;  /* 0x000000152a1d7c23 */ /* 0x002fe20008000819 */
[----:B------:R1:W3:Y:S01]  /*4bb0*/  MUFU.EX2 R39, R27 ;  /* 0x0000001b00277308 */ /* 0x0002e20000000800 */
[----:B--2---:R-:W-:Y:S01]  /*4bc0*/  @!P3 FMUL R35, R35, R35 ;  /* 0x000000232323b220 */ /* 0x004fe20000400000 */
[----:B------:R-:W-:-:S03]  /*4bd0*/  FSETP.GEU.AND P3, PT, R32, -126, PT ;  /* 0xc2fc00002000780b */ /* 0x000fc60003f6e000 */
[----:B------:R-:W-:Y:S01]  /*4be0*/  @!P6 FMUL R30, R30, 0.5 ;  /* 0x3f0000001e1ee820 */ /* 0x000fe20000400000 */
[----:B----4-:R-:W-:Y:S02]  /*4bf0*/  @!P2 FMUL R72, R72, R72 ;  /* 0x000000484848a220 */ /* 0x010fe40000400000 */
[----:B------:R2:W4:Y:S01]  /*4c00*/  MUFU.EX2 R38, R26 ;  /* 0x0000001a00267308 */ /* 0x0005220000000800 */
[----:B-1----:R-:W-:Y:S01]  /*4c10*/  FFMA R27, R47, UR21, -R25 ;  /* 0x000000152f1b7c23 */ /* 0x002fe20008000819 */
[----:B------:R-:W-:-:S05]  /*4c20*/  FSETP.GEU.AND P2, PT, R29, -126, PT ;  /* 0xc2fc00001d00780b */ /* 0x000fca0003f4e000 */
[----:B------:R-:W-:Y:S01]  /*4c30*/  @!P3 FMUL R32, R32, 0.5 ;  /* 0x3f0000002020b820 */ /* 0x000fe20000400000 */
[----:B------:R1:W5:Y:S01]  /*4c40*/  MUFU.EX2 R42, R30 ;  /* 0x0000001e002a7308 */ /* 0x0003620000000800 */
[----:B--2---:R-:W-:Y:S01]  /*4c50*/  FFMA R26, R46, UR21, -R25 ;  /* 0x000000152e1a7c23 */ /* 0x004fe20008000819 */
[----:B---3--:R-:W-:Y:S01]  /*4c60*/  @!P5 FMUL R39, R39, R39 ;  /* 0x000000272727d220 */ /* 0x008fe20000400000 */
[----:B------:R-:W-:-:S04]  /*4c70*/  FSETP.GEU.AND P5, PT, R27, -126, PT ;  /* 0xc2fc00001b00780b */ /* 0x000fc80003fae000 */
[----:B------:R-:W-:Y:S01]  /*4c80*/  @!P2 FMUL R29, R29, 0.5 ;  /* 0x3f0000001d1da820 */ /* 0x000fe20000400000 */
[----:B------:R-:W2:Y:S01]  /*4c90*/  MUFU.EX2 R46, R32 ;  /* 0x00000020002e7308 */ /* 0x000ea20000000800 */
[----:B-1----:R-:W-:Y:S01]  /*4ca0*/  FFMA R30, R50, UR21, -R25 ;  /* 0x00000015321e7c23 */ /* 0x002fe20008000819 */
[----:B----4-:R-:W-:Y:S01]  /*4cb0*/  @!P4 FMUL R38, R38, R38 ;  /* 0x000000262626c220 */ /* 0x010fe20000400000 */
[----:B------:R-:W-:-:S05]  /*4cc0*/  FSETP.GEU.AND P4, PT, R26, -126, PT ;  /* 0xc2fc00001a00780b */ /* 0x000fca0003f8e000 */
[----:B------:R1:W3:Y:S01]  /*4cd0*/  MUFU.EX2 R43, R29 ;  /* 0x0000001d002b7308 */ /* 0x0002e20000000800 */
[----:B-----5:R-:W-:Y:S01]  /*4ce0*/  @!P6 FMUL R42, R42, R42 ;  /* 0x0000002a2a2ae220 */ /* 0x020fe20000400000 */
[----:B------:R-:W-:Y:S01]  /*4cf0*/  FSETP.GEU.AND P6, PT, R30, -126, PT ;  /* 0xc2fc00001e00780b */ /* 0x000fe20003fce000 */
[----:B------:R-:W-:-:S05]  /*4d00*/  @!P5 FMUL R27, R27, 0.5 ;  /* 0x3f0000001b1bd820 */ /* 0x000fca0000400000 */
[----:B------:R-:W-:Y:S01]  /*4d10*/  @!P4 FMUL R26, R26, 0.5 ;  /* 0x3f0000001a1ac820 */ /* 0x000fe20000400000 */
[----:B-1----:R-:W-:Y:S01]  /*4d20*/  FFMA R29, R54, UR21, -R25 ;  /* 0x00000015361d7c23 */ /* 0x002fe20008000819 */
[----:B------:R1:W4:Y:S01]  /*4d30*/  MUFU.EX2 R50, R27 ;  /* 0x0000001b00327308 */ /* 0x0003220000000800 */
[----:B--2---:R-:W-:-:S03]  /*4d40*/  @!P3 FMUL R46, R46, R46 ;  /* 0x0000002e2e2eb220 */ /* 0x004fc60000400000 */
[----:B------:R-:W-:Y:S01]  /*4d50*/  FSETP.GEU.AND P3, PT, R29, -126, PT ;  /* 0xc2fc00001d00780b */ /* 0x000fe20003f6e000 */
[----:B------:R-:W-:Y:S01]  /*4d60*/  @!P6 FMUL R30, R30, 0.5 ;  /* 0x3f0000001e1ee820 */ /* 0x000fe20000400000 */
[----:B---3--:R-:W-:Y:S02]  /*4d70*/  @!P2 FMUL R43, R43, R43 ;  /* 0x0000002b2b2ba220 */ /* 0x008fe40000400000 */
[----:B------:R2:W3:Y:S01]  /*4d80*/  MUFU.EX2 R47, R26 ;  /* 0x0000001a002f7308 */ /* 0x0004e20000000800 */
[----:B-1----:R-:W-:Y:S01]  /*4d90*/  FFMA R27, R58, UR21, -R25 ;  /* 0x000000153a1b7c23 */ /* 0x002fe20008000819 */
[----:B------:R-:W-:-:S06]  /*4da0*/  FSETP.GEU.AND P2, PT, R51, -126, PT ;  /* 0xc2fc00003300780b */ /* 0x000fcc0003f4e000 */
[----:B------:R1:W5:Y:S01]  /*4db0*/  MUFU.EX2 R49, R30 ;  /* 0x0000001e00317308 */ /* 0x0003620000000800 */
[----:B--2---:R-:W-:Y:S01]  /*4dc0*/  FFMA R26, R55, UR21, -R25 ;  /* 0x00000015371a7c23 */ /* 0x004fe20008000819 */
[----:B------:R-:W-:Y:S01]  /*4dd0*/  @!P3 FMUL R29, R29, 0.5 ;  /* 0x3f0000001d1db820 */ /* 0x000fe20000400000 */
[----:B----4-:R-:W-:Y:S01]  /*4de0*/  @!P5 FMUL R50, R50, R50 ;  /* 0x000000323232d220 */ /* 0x010fe20000400000 */
[----:B------:R-:W-:-:S03]  /*4df0*/  FSETP.GEU.AND P5, PT, R27, -126, PT ;  /* 0xc2fc00001b00780b */ /* 0x000fc60003fae000 */
[----:B------:R-:W-:Y:S01]  /*4e00*/  @!P2 FMUL R51, R51, 0.5 ;  /* 0x3f0000003333a820 */ /* 0x000fe20000400000 */
[----:B------:R2:W4:Y:S01]  /*4e10*/  MUFU.EX2 R55, R29 ;  /* 0x0000001d00377308 */ /* 0x0005220000000800 */
[----:B---3--:R-:W-:Y:S01]  /*4e20*/  @!P4 FMUL R47, R47, R47 ;  /* 0x0000002f2f2fc220 */ /* 0x008fe20000400000 */
[----:B------:R-:W-:Y:S01]  /*4e30*/  FSETP.GEU.AND P4, PT, R26, -126, PT ;  /* 0xc2fc00001a00780b */ /* 0x000fe20003f8e000 */
[----:B-1----:R-:W-:-:S05]  /*4e40*/  FFMA R30, R62, UR21, -R25 ;  /* 0x000000153e1e7c23 */ /* 0x002fca0008000819 */
[----:B------:R1:W3:Y:S01]  /*4e50*/  MUFU.EX2 R54, R51 ;  /* 0x0000003300367308 */ /* 0x0002e20000000800 */
[----:B-----5:R-:W-:Y:S01]  /*4e60*/  @!P6 FMUL R49, R49, R49 ;  /* 0x000000313131e220 */ /* 0x020fe20000400000 */
[----:B------:R-:W-:Y:S01]  /*4e70*/  FSETP.GEU.AND P6, PT, R59, -126, PT ;  /* 0xc2fc00003b00780b */ /* 0x000fe20003fce000 */
[----:B------:R-:W-:Y:S01]  /*4e80*/  @!P5 FMUL R27, R27, 0.5 ;  /* 0x3f0000001b1bd820 */ /* 0x000fe20000400000 */
[----:B--2---:R-:W-:-:S03]  /*4e90*/  FFMA R29, R74, UR21, -R25 ;  /* 0x000000154a1d7c23 */ /* 0x004fc60008000819 */
[----:B------:R-:W-:Y:S01]  /*4ea0*/  @!P4 FMUL R26, R26, 0.5 ;  /* 0x3f0000001a1ac820 */ /* 0x000fe20000400000 */
[----:B------:R2:W5:Y:S01]  /*4eb0*/  MUFU.EX2 R62, R27 ;  /* 0x0000001b003e7308 */ /* 0x0005620000000800 */
[----:B----4-:R-:W-:Y:S01]  /*4ec0*/  @!P3 FMUL R55, R55, R55 ;  /* 0x000000373737b220 */ /* 0x010fe20000400000 */
[----:B------:R-:W-:Y:S01]  /*4ed0*/  FSETP.GEU.AND P3, PT, R63, -126, PT ;  /* 0xc2fc00003f00780b */ /* 0x000fe20003f6e000 */
[----:B-1----:R-:W-:Y:S01]  /*4ee0*/  FADD R51, -R28, R7 ;  /* 0x000000071c337221 */ /* 0x002fe20000000100 */
[----:B------:R-:W-:Y:S01]  /*4ef0*/  FADD R7, R24, R41 ;  /* 0x0000002918077221 */ /* 0x000fe20000000000 */
[----:B------:R-:W-:Y:S01]  /*4f00*/  FADD R28, R20, R69 ;  /* 0x00000045141c7221 */ /* 0x000fe20000000000 */
[----:B------:R-:W-:Y:S01]  /*4f10*/  F2FP.BF16.F32.PACK_AB R24, R11, R24 ;  /* 0x000000180b18723e */ /* 0x000fe200000010ff */
[----:B------:R-:W-:Y:S01]  /*4f20*/  @!P6 FMUL R59, R59, 0.5 ;  /* 0x3f0000003b3be820 */ /* 0x000fe20000400000 */
[----:B------:R1:W4:Y:S01]  /*4f30*/  MUFU.EX2 R58, R26 ;  /* 0x0000001a003a7308 */ /* 0x0003220000000800 */
[----:B--2---:R-:W-:Y:S01]  /*4f40*/  FFMA R27, R70, UR21, -R25 ;  /* 0x00000015461b7c23 */ /* 0x004fe20008000819 */
[----:B---3--:R-:W-:Y:S01]  /*4f50*/  @!P2 FMUL R54, R54, R54 ;  /* 0x000000363636a220 */ /* 0x008fe20000400000 */
[----:B------:R-:W-:Y:S01]  /*4f60*/  FSETP.GEU.AND P2, PT, R30, -126, PT ;  /* 0xc2fc00001e00780b */ /* 0x000fe20003f4e000 */
[----:B------:R-:W-:Y:S01]  /*4f70*/  FMUL R51, R51, UR21 ;  /* 0x0000001533337c20 */ /* 0x000fe20008400000 */
[----:B------:R-:W-:Y:S01]  /*4f80*/  FADD R32, R9, R28 ;  /* 0x0000001c09207221 */ /* 0x000fe20000000000 */
[----:B------:R-:W-:Y:S01]  /*4f90*/  FADD R9, R12, R57 ;  /* 0x000000390c097221 */ /* 0x000fe20000000000 */
[----:B------:R-:W-:Y:S01]  /*4fa0*/  @!P3 FMUL R63, R63, 0.5 ;  /* 0x3f0000003f3fb820 */ /* 0x000fe20000400000 */
[----:B------:R-:W2:Y:S01]  /*4fb0*/  MUFU.EX2 R59, R59 ;  /* 0x0000003b003b7308 */ /* 0x000ea20000000800 */
[----:B-1----:R-:W-:Y:S01]  /*4fc0*/  FFMA R26, R66, UR21, -R25 ;  /* 0x00000015421a7c23 */ /* 0x002fe20008000819 */
[----:B-----5:R-:W-:Y:S01]  /*4fd0*/  @!P5 FMUL R62, R62, R62 ;  /* 0x0000003e3e3ed220 */ /* 0x020fe20000400000 */
[----:B------:R-:W-:Y:S01]  /*4fe0*/  FSETP.GEU.AND P5, PT, R67, -126, PT ;  /* 0xc2fc00004300780b */ /* 0x000fe20003fae000 */
[----:B------:R-:W-:Y:S01]  /*4ff0*/  FADD R25, R15, R44 ;  /* 0x0000002c0f197221 */ /* 0x000fe20000000000 */
[----:B------:R-:W-:Y:S01]  /*5000*/  FADD R28, R22, R73 ;  /* 0x00000049161c7221 */ /* 0x000fe20000000000 */
[----:B------:R-:W-:-:S02]  /*5010*/  F2FP.BF16.F32.PACK_AB R44, R44, R53 ;  /* 0x000000352c2c723e */ /* 0x000fc400000010ff */
[----:B------:R-:W1:Y:S01]  /*5020*/  MUFU.EX2 R63, R63 ;  /* 0x0000003f003f7308 */ /* 0x000e620000000800 */
[----:B----4-:R-:W-:Y:S01]  /*5030*/  @!P4 FMUL R58, R58, R58 ;  /* 0x0000003a3a3ac220 */ /* 0x010fe20000400000 */
[----:B------:R-:W-:Y:S01]  /*5040*/  FSETP.GEU.AND P4, PT, R26, -126, PT ;  /* 0xc2fc00001a00780b */ /* 0x000fe20003f8e000 */
[----:B------:R-:W-:Y:S01]  /*5050*/  @!P2 FMUL R30, R30, 0.5 ;  /* 0x3f0000001e1ea820 */ /* 0x000fe20000400000 */
[----:B------:R-:W-:Y:S01]  /*5060*/  FADD R34, R9, R28 ;  /* 0x0000001c09227221 */ /* 0x000fe20000000000 */
[----:B------:R-:W-:Y:S01]  /*5070*/  FADD R9, R17, R52 ;  /* 0x0000003411097221 */ /* 0x000fe20000000000 */
[----:B------:R-:W-:Y:S02]  /*5080*/  FADD R28, R37, R68 ;  /* 0x00000044251c7221 */ /* 0x000fe40000000000 */
[----:B------:R-:W-:Y:S01]  /*5090*/  @!P5 FMUL R67, R67, 0.5 ;  /* 0x3f0000004343d820 */ /* 0x000fe20000400000 */
[----:B--2---:R-:W-:Y:S01]  /*50a0*/  @!P6 FMUL R59, R59, R59 ;  /* 0x0000003b3b3be220 */ /* 0x004fe20000400000 */
[----:B------:R-:W-:Y:S01]  /*50b0*/  FSETP.GEU.AND P6, PT, R27, -126, PT ;  /* 0xc2fc00001b00780b */ /* 0x000fe20003fce000 */
[----:B------:R2:W3:Y:S01]  /*50c0*/  MUFU.EX2 R66, R30 ;  /* 0x0000001e00427308 */ /* 0x0004e20000000800 */
[----:B------:R-:W-:Y:S01]  /*50d0*/  FADD R28, R9, R28 ;  /* 0x0000001c091c7221 */ /* 0x000fe20000000000 */
[----:B------:R-:W-:-:S02]  /*50e0*/  FADD R9, R33, R62 ;  /* 0x0000003e21097221 */ /* 0x000fc40000000000 */
[----:B------:R-:W-:Y:S01]  /*50f0*/  @!P4 FMUL R26, R26, 0.5 ;  /* 0x3f0000001a1ac820 */ /* 0x000fe20000400000 */
[----:B-1----:R-:W-:Y:S01]  /*5100*/  @!P3 FMUL R63, R63, R63 ;  /* 0x0000003f3f3fb220 */ /* 0x002fe20000400000 */
[----:B------:R-:W-:Y:S02]  /*5110*/  FSETP.GEU.AND P3, PT, R29, -126, PT ;  /* 0xc2fc00001d00780b */ /* 0x000fe40003f6e000 */
[----:B------:R1:W4:Y:S01]  /*5120*/  MUFU.EX2 R70, R26 ;  /* 0x0000001a00467308 */ /* 0x0003220000000800 */
[----:B--2---:R-:W-:Y:S01]  /*5130*/  FADD R30, R23, R64 ;  /* 0x00000040171e7221 */ /* 0x004fe20000000000 */
[----:B------:R-:W-:Y:S02]  /*5140*/  F2FP.BF16.F32.PACK_AB R64, R64, R69 ;  /* 0x000000454040723e */ /* 0x000fe400000010ff */
[----:B------:R-:W-:Y:S01]  /*5150*/  @!P6 FMUL R27, R27, 0.5 ;  /* 0x3f0000001b1be820 */ /* 0x000fe20000400000 */
[----:B------:R-:W-:-:S03]  /*5160*/  FADD R30, R25, R30 ;  /* 0x0000001e191e7221 */ /* 0x000fc60000000000 */
[----:B------:R-:W2:Y:S01]  /*5170*/  MUFU.EX2 R67, R67 ;  /* 0x0000004300437308 */ /* 0x000ea20000000800 */
[----:B---3--:R-:W-:Y:S01]  /*5180*/  @!P2 FMUL R66, R66, R66 ;  /* 0x000000424242a220 */ /* 0x008fe20000400000 */
[----:B------:R-:W-:Y:S01]  /*5190*/  FSETP.GEU.AND P2, PT, R71, -126, PT ;  /* 0xc2fc00004700780b */ /* 0x000fe20003f4e000 */
[----:B-1----:R-:W-:Y:S01]  /*51a0*/  FADD R26, R14, R61 ;  /* 0x0000003d0e1a7221 */ /* 0x002fe20000000000 */
[----:B------:R-:W-:-:S04]  /*51b0*/  @!P3 FMUL R29, R29, 0.5 ;  /* 0x3f0000001d1db820 */ /* 0x000fc80000400000 */
[----:B------:R1:W3:Y:S01]  /*51c0*/  MUFU.EX2 R74, R27 ;  /* 0x0000001b004a7308 */ /* 0x0002e20000000800 */
[----:B----4-:R-:W-:Y:S01]  /*51d0*/  @!P4 FMUL R70, R70, R70 ;  /* 0x000000464646c220 */ /* 0x010fe20000400000 */
[----:B------:R-:W-:-:S03]  /*51e0*/  FSETP.GEU.AND P4, PT, R75, -126, PT ;  /* 0xc2fc00004b00780b */ /* 0x000fc60003f8e000 */
[----:B------:R-:W-:Y:S02]  /*51f0*/  FADD R77, R35, R70 ;  /* 0x00000046234d7221 */ /* 0x000fe40000000000 */
[----:B------:R-:W-:Y:S01]  /*5200*/  @!P2 FMUL R71, R71, 0.5 ;  /* 0x3f0000004747a820 */ /* 0x000fe20000400000 */
[----:B------:R4:W5:Y:S01]  /*5210*/  MUFU.EX2 R76, R29 ;  /* 0x0000001d004c7308 */ /* 0x0009620000000800 */
[----:B--2---:R-:W-:Y:S01]  /*5220*/  @!P5 FMUL R67, R67, R67 ;  /* 0x000000434343d220 */ /* 0x004fe20000400000 */
[----:B------:R-:W-:Y:S01]  /*5230*/  FSETP.GEU.AND P5, PT, R78, -126, PT ;  /* 0xc2fc00004e00780b */ /* 0x000fe20003fae000 */
[----:B-1----:R-:W-:Y:S01]  /*5240*/  FADD R27, R7, R26 ;  /* 0x0000001a071b7221 */ /* 0x002fe20000000000 */
[----:B------:R-:W-:Y:S01]  /*5250*/  FADD R7, R11, R36 ;  /* 0x000000240b077221 */ /* 0x000fe20000000000 */
[----:B------:R-:W-:Y:S01]  /*5260*/  FADD R26, R19, R56 ;  /* 0x00000038131a7221 */ /* 0x000fe20000000000 */
[----:B------:R-:W-:Y:S01]  /*5270*/  F2FP.BF16.F32.PACK_AB R36, R36, R41 ;  /* 0x000000292424723e */ /* 0x000fe200000010ff */
[----:B------:R-:W-:Y:S01]  /*5280*/  @!P4 FMUL R75, R75, 0.5 ;  /* 0x3f0000004b4bc820 */ /* 0x000fe20000400000 */
[----:B------:R-:W1:Y:S01]  /*5290*/  MUFU.EX2 R71, R71 ;  /* 0x0000004700477308 */ /* 0x000e620000000800 */
[----:B---3--:R-:W-:Y:S01]  /*52a0*/  @!P6 FMUL R74, R74, R74 ;  /* 0x0000004a4a4ae220 */ /* 0x008fe20000400000 */
[----:B------:R-:W-:Y:S01]  /*52b0*/  FSETP.GEU.AND P6, PT, R82, -126, PT ;  /* 0xc2fc00005200780b */ /* 0x000fe20003fce000 */
[----:B----4-:R-:W-:Y:S01]  /*52c0*/  FADD R29, R7, R26 ;  /* 0x0000001a071d7221 */ /* 0x010fe20000000000 */
[----:B------:R-:W-:Y:S01]  /*52d0*/  FADD R7, R8, R45 ;  /* 0x0000002d08077221 */ /* 0x000fe20000000000 */
[----:B------:R-:W-:Y:S01]  /*52e0*/  FADD R26, R18, R65 ;  /* 0x00000041121a7221 */ /* 0x000fe20000000000 */
[----:B------:R-:W-:Y:S01]  /*52f0*/  FADD R27, R27, R32 ;  /* 0x000000201b1b7221 */ /* 0x000fe20000000000 */
[----:B------:R-:W-:Y:S01]  /*5300*/  @!P5 FMUL R78, R78, 0.5 ;  /* 0x3f0000004e4ed820 */ /* 0x000fe20000400000 */
[----:B------:R-:W2:Y:S01]  /*5310*/  MUFU.EX2 R75, R75 ;  /* 0x0000004b004b7308 */ /* 0x000ea20000000800 */
[----:B-----5:R-:W-:Y:S01]  /*5320*/  @!P3 FMUL R76, R76, R76 ;  /* 0x0000004c4c4cb220 */ /* 0x020fe20000400000 */
[----:B------:R-:W-:Y:S01]  /*5330*/  FSETP.GEU.AND P3, PT, R83, -126, PT ;  /* 0xc2fc00005300780b */ /* 0x000fe20003f6e000 */
[----:B------:R-:W-:Y:S01]  /*5340*/  FADD R25, R7, R26 ;  /* 0x0000001a07197221 */ /* 0x000fe20000000000 */
[----:B------:R-:W-:Y:S01]  /*5350*/  FADD R7, R13, R40 ;  /* 0x000000280d077221 */ /* 0x000fe20000000000 */
[----:B------:R-:W-:Y:S01]  /*5360*/  FADD R26, R21, R60 ;  /* 0x0000003c151a7221 */ /* 0x000fe20000000000 */
[----:B------:R-:W-:Y:S01]  /*5370*/  FADD R80, R43, R76 ;  /* 0x0000004c2b507221 */ /* 0x000fe20000000000 */
[----:B------:R-:W-:Y:S01]  /*5380*/  @!P6 FMUL R82, R82, 0.5 ;  /* 0x3f0000005252e820 */ /* 0x000fe20000400000 */
[----:B------:R-:W3:Y:S01]  /*5390*/  MUFU.EX2 R78, R78 ;  /* 0x0000004e004e7308 */ /* 0x000ee20000000800 */
[----:B-1----:R-:W-:Y:S01]  /*53a0*/  @!P2 FMUL R71, R71, R71 ;  /* 0x000000474747a220 */ /* 0x002fe20000400000 */
[----:B------:R-:W-:Y:S01]  /*53b0*/  FSETP.GEU.AND P2, PT, R51, -126, PT ;  /* 0xc2fc00003300780b */ /* 0x000fe20003f4e000 */
[----:B------:R-:W-:Y:S01]  /*53c0*/  FADD R7, R7, R26 ;  /* 0x0000001a07077221 */ /* 0x000fe20000000000 */
[----:B------:R-:W-:Y:S01]  /*53d0*/  FADD R26, R48, R59 ;  /* 0x0000003b301a7221 */ /* 0x000fe20000000000 */
[----:B------:R-:W-:Y:S01]  /*53e0*/  FADD R85, R9, R80 ;  /* 0x0000005009557221 */ /* 0x000fe20000000000 */
[----:B------:R-:W-:Y:S01]  /*53f0*/  FADD R9, R31, R66 ;  /* 0x000000421f097221 */ /* 0x000fe20000000000 */
[----:B------:R-:W-:Y:S01]  /*5400*/  @!P3 FMUL R83, R83, 0.5 ;  /* 0x3f0000005353b820 */ /* 0x000fe20000400000 */
[----:B------:R-:W1:Y:S01]  /*5410*/  MUFU.EX2 R82, R82 ;  /* 0x0000005200527308 */ /* 0x000e620000000800 */
        /* <DEDUP_REMOVED lines=29> */
[----:B------:R-:W-:Y:S01]  /*55f0*/  SHF.L.U32 R7, R6, 0x1f, RZ ;  /* 0x0000001f06077819 */ /* 0x000fe200000006ff */
[----:B------:R-:W-:Y:S01]  /*5600*/  @!P6 FMUL R87, R87, 0.5 ;  /* 0x3f0000005757e820 */ /* 0x000fe20000400000 */
[----:B------:R-:W2:Y:S01]  /*5610*/  MUFU.EX2 R86, R86 ;  /* 0x0000005600567308 */ /* 0x000ea20000000800 */
[----:B------:R-:W-:Y:S01]  /*5620*/  FADD R115, R26, R77 ;  /* 0x0000004d1a737221 */ /* 0x000fe20000000000 */
[----:B------:R-:W-:Y:S01]  /*5630*/  FADD R26, R39, R74 ;  /* 0x0000004a271a7221 */ /* 0x000fe20000000000 */
[----:B------:R-:W-:Y:S01]  /*5640*/  FADD R77, R42, R71 ;  /* 0x000000472a4d7221 */ /* 0x000fe20000000000 */
[----:B------:R-:W-:Y:S01]  /*5650*/  FADD R85, R85, R114 ;  /* 0x0000007255557221 */ /* 0x000fe20000000000 */
[----:B------:R-:W-:Y:S01]  /*5660*/  FADD R112, R112, R115 ;  /* 0x0000007370707221 */ /* 0x000fe20000000000 */
[----:B---3--:R-:W-:Y:S01]  /*5670*/  @!P2 FMUL R51, R51, R51 ;  /* 0x000000333333a220 */ /* 0x008fe20000400000 */
[----:B------:R-:W-:Y:S01]  /*5680*/  @!P3 FMUL R16, R16, 0.5 ;  /* 0x3f0000001010b820 */ /* 0x000fe20000400000 */
[----:B------:R-:W3:Y:S01]  /*5690*/  MUFU.EX2 R87, R87 ;  /* 0x0000005700577308 */ /* 0x000ee20000000800 */
[----:B-1----:R-:W-:Y:S01]  /*56a0*/  @!P4 FMUL R79, R79, R79 ;  /* 0x0000004f4f4fc220 */ /* 0x002fe20000400000 */
[----:B------:R-:W-:Y:S01]  /*56b0*/  F2FP.BF16.F32.PACK_AB R29, R38, R35 ;  /* 0x00000023261d723e */ /* 0x000fe200000010ff */
[----:B------:R1:W4:Y:S01]  /*56c0*/  SYNCS.PHASECHK.TRANS64.TRYWAIT P2, [UR10+0x12000], R7 ;  /* 0x01200007ff0075a7 */ /* 0x000322000804014a */
[-C--:B------:R-:W-:Y:S01]  /*56d0*/  FMUL R106, R106, R51.reuse ;  /* 0x000000336a6a7220 */ /* 0x080fe20000400000 */
[----:B------:R-:W-:Y:S01]  /*56e0*/  FADD R80, R50, R79 ;  /* 0x0000004f32507221 */ /* 0x000fe20000000000 */
[-C--:B------:R-:W-:Y:S01]  /*56f0*/  FMUL R107, R107, R51.reuse ;  /* 0x000000336b6b7220 */ /* 0x080fe20000400000 */
[-C--:B------:R-:W-:Y:S01]  /*5700*/  FMUL R110, R110, R51.reuse ;  /* 0x000000336e6e7220 */ /* 0x080fe20000400000 */
[----:B------:R-:W5:Y:S01]  /*5710*/  MUFU.EX2 R16, R16 ;  /* 0x0000001000107308 */ /* 0x000f620000000800 */
[----:B--2---:R-:W-:Y:S01]  /*5720*/  @!P5 FMUL R86, R86, R86 ;  /* 0x000000565656d220 */ /* 0x004fe20000400000 */
[----:B------:R-:W-:Y:S01]  /*5730*/  FADD R9, R9, R80 ;  /* 0x0000005009097221 */ /* 0x000fe20000000000 */
[-C--:B------:R-:W-:Y:S01]  /*5740*/  FMUL R111, R111, R51.reuse ;  /* 0x000000336f6f7220 */ /* 0x080fe20000400000 */
[-C--:B------:R-:W-:Y:S01]  /*5750*/  FMUL R98, R98, R51.reuse ;  /* 0x0000003362627220 */ /* 0x080fe20000400000 */
[----:B------:R-:W-:Y:S01]  /*5760*/  FADD R81, R55, R86 ;  /* 0x0000005637517221 */ /* 0x000fe20000000000 */
[-C--:B------:R-:W-:Y:S01]  /*5770*/  FMUL R99, R99, R51.reuse ;  /* 0x0000003363637220 */ /* 0x080fe20000400000 */
[-C--:B------:R-:W-:Y:S01]  /*5780*/  FMUL R102, R102, R51.reuse ;  /* 0x0000003366667220 */ /* 0x080fe20000400000 */
[----:B------:R-:W-:Y:S01]  /*5790*/  FMUL R103, R103, R51 ;  /* 0x0000003367677220 */ /* 0x000fe20000400000 */
[----:B---3--:R-:W-:Y:S01]  /*57a0*/  @!P6 FMUL R87, R87, R87 ;  /* 0x000000575757e220 */ /* 0x008fe20000400000 */
[----:B------:R-:W-:Y:S01]  /*57b0*/  FADD R26, R26, R81 ;  /* 0x000000511a1a7221 */ /* 0x000fe20000000000 */
[-C--:B------:R-:W-:Y:S01]  /*57c0*/  FMUL R90, R90, R51.reuse ;  /* 0x000000335a5a7220 */ /* 0x080fe20000400000 */
[-C--:B------:R-:W-:Y:S01]  /*57d0*/  FMUL R91, R91, R51.reuse ;  /* 0x000000335b5b7220 */ /* 0x080fe20000400000 */
[----:B------:R-:W-:Y:S01]  /*57e0*/  FADD R84, R58, R87 ;  /* 0x000000573a547221 */ /* 0x000fe20000000000 */
[----:B------:R-:W-:Y:S01]  /*57f0*/  FADD R26, R113, R26 ;  /* 0x0000001a711a7221 */ /* 0x000fe20000000000 */
[-C--:B------:R-:W-:Y:S01]  /*5800*/  FMUL R94, R94, R51.reuse ;  /* 0x000000335e5e7220 */ /* 0x080fe20000400000 */
[----:B------:R-:W-:Y:S01]  /*5810*/  FMUL R95, R95, R51 ;  /* 0x000000335f5f7220 */ /* 0x000fe20000400000 */
[----:B------:R-:W-:Y:S01]  /*5820*/  FADD R84, R77, R84 ;  /* 0x000000544d547221 */ /* 0x000fe20000000000 */
[----:B------:R-:W-:Y:S01]  /*5830*/  FADD R26, R85, R26 ;  /* 0x0000001a551a7221 */ /* 0x000fe20000000000 */
[----:B-----5:R-:W-:Y:S01]  /*5840*/  @!P3 FMUL R16, R16, R16 ;  /* 0x000000101010b220 */ /* 0x020fe20000400000 */
[----:B------:R-:W-:Y:S01]  /*5850*/  F2FP.BF16.F32.PACK_AB R25, R48, R33 ;  /* 0x000000213019723e */ /* 0x000fe200000010ff */
[----:B------:R-:W-:Y:S01]  /*5860*/  FADD R9, R9, R84 ;  /* 0x0000005409097221 */ /* 0x000fe20000000000 */
[----:B------:R-:W-:Y:S01]  /*5870*/  F2FP.BF16.F32.PACK_AB R35, R50, R47 ;  /* 0x0000002f3223723e */ /* 0x000fe200000010ff */
[----:B------:R-:W-:Y:S01]  /*5880*/  FFMA R5, R16, R5, R27 ;  /* 0x0000000510057223 */ /* 0x000fe2000000001b */
[----:B------:R-:W-:Y:S01]  /*5890*/  F2FP.BF16.F32.PACK_AB R27, R72, R31 ;  /* 0x0000001f481b723e */ /* 0x000fe200000010ff */
[----:B------:R-:W-:Y:S01]  /*58a0*/  FADD R9, R112, R9 ;  /* 0x0000000970097221 */ /* 0x000fe20000000000 */
[----:B------:R-:W-:Y:S01]  /*58b0*/  F2FP.BF16.F32.PACK_AB R31, R42, R39 ;  /* 0x000000272a1f723e */ /* 0x000fe200000010ff */
[----:B------:R-:W-:Y:S01]  /*58c0*/  FMUL R104, R104, R16 ;  /* 0x0000001068687220 */ /* 0x000fe20000400000 */
[----:B------:R-:W-:Y:S01]  /*58d0*/  F2FP.BF16.F32.PACK_AB R33, R46, R43 ;  /* 0x0000002b2e21723e */ /* 0x000fe200000010ff */
[----:B------:R-:W-:Y:S01]  /*58e0*/  FADD R26, R26, R9 ;  /* 0x000000091a1a7221 */ /* 0x000fe20000000000 */
[----:B------:R-:W-:Y:S01]  /*58f0*/  F2FP.BF16.F32.PACK_AB R50, R37, R22 ;  /* 0x000000162532723e */ /* 0x000fe200000010ff */
[----:B------:R-:W-:Y:S01]  /*5900*/  FMUL R105, R105, R16 ;  /* 0x0000001069697220 */ /* 0x000fe20000400000 */
[----:B------:R-:W-:Y:S01]  /*5910*/  F2FP.BF16.F32.PACK_AB R37, R59, R62 ;  /* 0x0000003e3b25723e */ /* 0x000fe200000010ff */
[----:B------:R-:W-:Y:S01]  /*5920*/  FFMA R2, R51, R2, R26 ;  /* 0x0000000233027223 */ /* 0x000fe2000000001a */
[----:B------:R-:W-:Y:S01]  /*5930*/  F2FP.BF16.F32.PACK_AB R51, R58, R55 ;  /* 0x000000373a33723e */ /* 0x000fe200000010ff */
[-C--:B------:R-:W-:Y:S01]  /*5940*/  FMUL R108, R108, R16.reuse ;  /* 0x000000106c6c7220 */ /* 0x080fe20000400000 */
[----:B------:R-:W-:Y:S01]  /*5950*/  F2FP.BF16.F32.PACK_AB R38, R40, R45 ;  /* 0x0000002d2826723e */ /* 0x000fe200000010ff */
[----:B------:R-:W-:Y:S01]  /*5960*/  FMUL R109, R109, R16 ;  /* 0x000000106d6d7220 */ /* 0x000fe20000400000 */
[----:B------:R-:W-:Y:S01]  /*5970*/  F2FP.BF16.F32.PACK_AB R39, R63, R66 ;  /* 0x000000423f27723e */ /* 0x000fe200000010ff */
[-C--:B------:R-:W-:Y:S01]  /*5980*/  FMUL R96, R96, R16.reuse ;  /* 0x0000001060607220 */ /* 0x080fe20000400000 */
[----:B------:R-:W-:Y:S01]  /*5990*/  F2FP.BF16.F32.PACK_AB R46, R52, R57 ;  /* 0x00000039342e723e */ /* 0x000fe200000010ff */
[-C--:B------:R-:W-:Y:S01]  /*59a0*/  FMUL R97, R97, R16.reuse ;  /* 0x0000001061617220 */ /* 0x080fe20000400000 */
[----:B------:R-:W-:Y:S01]  /*59b0*/  F2FP.BF16.F32.PACK_AB R58, R60, R65 ;  /* 0x000000413c3a723e */ /* 0x000fe200000010ff */
[-C--:B------:R-:W-:Y:S01]  /*59c0*/  FMUL R100, R100, R16.reuse ;  /* 0x0000001064647220 */ /* 0x080fe20000400000 */
[-C--:B------:R-:W-:Y:S01]  /*59d0*/  FMUL R101, R101, R16.reuse ;  /* 0x0000001065657220 */ /* 0x080fe20000400000 */
[-C--:B------:R-:W-:Y:S01]  /*59e0*/  FMUL R88, R88, R16.reuse ;  /* 0x0000001058587220 */ /* 0x080fe20000400000 */
[-C--:B------:R-:W-:Y:S01]  /*59f0*/  FMUL R89, R89, R16.reuse ;  /* 0x0000001059597220 */ /* 0x080fe20000400000 */
[-C--:B------:R-:W-:Y:S01]  /*5a00*/  FMUL R92, R92, R16.reuse ;  /* 0x000000105c5c7220 */ /* 0x080fe20000400000 */
[----:B------:R-:W-:Y:S01]  /*5a10*/  FMUL R93, R93, R16 ;  /* 0x000000105d5d7220 */ /* 0x000fe20000400000 */
        /* <DEDUP_REMOVED lines=14> */
[----:B-1--4-:R-:W-:Y:S06]  /*5b00*/  @!P0 BRA `(.L_x_27) ;  /* 0x0000000000048947 */ /* 0x012fec0003800000 */
[----:B------:R-:W-:Y:S01]  /*5b10*/  BPT.TRAP 0x1 ;  /* 0x000000040000795c */ /* 0x000fe20000300000 */
.L_x_27:
[----:B------:R-:W-:Y:S05]  /*5b20*/  @P2 BRA `(.L_x_28) ;  /* 0x0000000000082947 */ /* 0x000fea0003800000 */
[----:B------:R-:W1:Y:S02]  /*5b30*/  SYNCS.PHASECHK.TRANS64.TRYWAIT P2, [UR10+0x12000], R7 ;  /* 0x01200007ff0075a7 */ /* 0x000e64000804014a */
[----:B-1----:R-:W-:Y:S05]  /*5b40*/  @!P2 BRA `(.L_x_29) ;  /* 0x000000340030a947 */ /* 0x002fea0003800000 */
.L_x_28:
[----:B------:R-:W-:Y:S01]  /*5b50*/  UIMAD UR10, UR7, 0x300, UR5 ;  /* 0x00000300070a78a4 */ /* 0x000fe2000f8e0205 */
[----:B------:R-:W-:Y:S01]  /*5b60*/  WARPGROUP.ARRIVE ;  /* 0x00000000000079c5 */ /* 0x000fe20000000000 */
[----:B------:R-:W-:Y:S01]  /*5b70*/  UMOV UR11, 0xc0000010 ;  /* 0xc0000010000b7882 */ /* 0x000fe20000000000 */
[----:B------:R-:W-:Y:S01]  /*5b80*/  UMOV UR15, 0xc0000010 ;  /* 0xc0000010000f7882 */ /* 0x000fe20000000000 */
[----:B------:R-:W-:Y:S01]  /*5b90*/  UIADD3 UR14, UR10, 0x100, URZ ;  /* 0x000001000a0e7890 */ /* 0x000fe2000fffe03f */
[----:B------:R-:W-:Y:S01]  /*5ba0*/  F2FP.BF16.F32.PACK_AB R67, R87, R86 ;  /* 0x000000565743723e */ /* 0x000fe200000010ff */
[----:B------:R-:W-:Y:S01]  /*5bb0*/  UIADD3 UR18, UR10, 0x200, URZ ;  /* 0x000002000a127890 */ /* 0x000fe2000fffe03f */
[----:B------:R-:W-:Y:S02]  /*5bc0*/  UMOV UR19, 0xc0000010 ;  /* 0xc000001000137882 */ /* 0x000fe40000000000 */
[----:B------:R-:W-:Y:S01]  /*5bd0*/  HGMMA.64x16x16.F32.BF16 R104, R24, gdesc[UR8].tnspB, R104, gsb0 ;  /* 0x4020000818687df0 */ /* 0x000fe20008001868 */
[----:B------:R-:W-:Y:S01]  /*5be0*/  UIADD3 UR20, UR10, 0x220, URZ ;  /* 0x000002200a147890 */ /* 0x000fe2000fffe03f */
[----:B------:R-:W-:Y:S01]  /*5bf0*/  UMOV UR11, 0xc0000010 ;  /* 0xc0000010000b7882 */ /* 0x000fe20000000000 */
[----:B------:R-:W-:-:S02]  /*5c00*/  WARPGROUP.DEPBAR.LE gsb0, 0x0 ;  /* 0x00008000000079c5 */ /* 0x000fc40000010000 */
        /* <DEDUP_REMOVED lines=12> */
[----:B------:R-:W-:Y:S01]  /*5cd0*/  UMOV UR14, UR20 ;  /* 0x00000014000e7c82 */ /* 0x000fe20008000000 */
[----:B------:R-:W-:Y:S01]  /*5ce0*/  UMOV UR15, 0xc0000010 ;  /* 0xc0000010000f7882 */ /* 0x000fe20000000000 */
[----:B------:R-:W-:Y:S01]  /*5cf0*/  UIADD3 UR20, UR10, 0x240, URZ ;  /* 0x000002400a147890 */ /* 0x000fe2000fffe03f */
        /* <DEDUP_REMOVED lines=89> */
[----:B------:R-:W-:Y:S01]  /*6290*/  UIADD3 UR10, UR10, 0x2e0, URZ ;  /* 0x000002e00a0a7890 */ /* 0x000fe2000fffe03f */
        /* <DEDUP_REMOVED lines=12> */
.L_x_30:
[----:B------:R-:W-:-:S04]  /*6360*/  ULEA UR10, UR4, UR36, 0x3 ;  /* 0x00000024040a7291 */ /* 0x000fc8000f8e183f */
[----:B------:R-:W-:-:S04]  /*6370*/  UIADD3 UR10, UR10, 0x12028, URZ ;  /* 0x000120280a0a7890 */ /* 0x000fc8000fffe03f */
[----:B------:R-:W-:-:S09]  /*6380*/  UPRMT UR10, URZ, 0x654, UR10 ;  /* 0x000006543f0a7896 */ /* 0x000fd2000800000a */
[----:B------:R-:W-:Y:S01]  /*6390*/  SYNCS.ARRIVE.TRANS64.RED.A1T0 RZ, [UR10], RZ ;  /* 0x000000ffffff79a7 */ /* 0x000fe2000810040a */
[----:B------:R-:W-:Y:S05]  /*63a0*/  @P1 BRA `(.L_x_31) ;  /* 0x0000000000041947 */ /* 0x000fea0003800000 */
[----:B------:R-:W-:Y:S01]  /*63b0*/  BPT.TRAP 0x1 ;  /* 0x000000040000795c */ /* 0x000fe20000300000 */
.L_x_31:
[----:B------:R-:W-:-:S04]  /*63c0*/  UIADD3 UR4, UR4, 0x1, URZ ;  /* 0x0000000104047890 */ /* 0x000fc8000fffe03f */
[----:B------:R-:W-:-:S04]  /*63d0*/  UISETP.NE.AND UP0, UPT, UR4, 0x5, UPT ;  /* 0x000000050400788c */ /* 0x000fc8000bf05270 */
[----:B------:R-:W-:Y:S01]  /*63e0*/  USEL UR10, UR4, URZ, UP0 ;  /* 0x0000003f040a7287 */ /* 0x000fe20008000000 */
[----:B------:R-:W-:Y:S11]  /*63f0*/  @!P0 BRA `(.L_x_32) ;  /* 0x0000000000048947 */ /* 0x000ff60003800000 */
[----:B------:R-:W-:Y:S01]  /*6400*/  BPT.TRAP 0x1 ;  /* 0x000000040000795c */ /* 0x000fe20000300000 */
.L_x_32:
[----:B------:R-:W-:-:S04]  /*6410*/  ULEA UR4, UR10, UR36, 0x3 ;  /* 0x000000240a047291 */ /* 0x000fc8000f8e183f */
[----:B------:R-:W-:-:S04]  /*6420*/  UIADD3 UR4, UR4, 0x12028, URZ ;  /* 0x0001202804047890 */ /* 0x000fc8000fffe03f */
[----:B------:R-:W-:-:S09]  /*6430*/  UPRMT UR4, URZ, 0x654, UR4 ;  /* 0x000006543f047896 */ /* 0x000fd20008000004 */
[----:B------:R-:W-:Y:S01]  /*6440*/  SYNCS.ARRIVE.TRANS64.RED.A1T0 RZ, [UR4], RZ ;  /* 0x000000ffffff79a7 */ /* 0x000fe20008100404 */
[----:B------:R-:W-:Y:S05]  /*6450*/  @P1 BRA `(.L_x_33) ;  /* 0x0000000000041947 */ /* 0x000fea0003800000 */
[----:B------:R-:W-:Y:S01]  /*6460*/  BPT.TRAP 0x1 ;  /* 0x000000040000795c */ /* 0x000fe20000300000 */
.L_x_33:
[----:B------:R-:W-:Y:S01]  /*6470*/  UIADD3 UR7, UR7, 0x1, URZ ;  /* 0x0000000107077890 */ /* 0x000fe2000fffe03f */
[C---:B------:R-:W-:Y:S01]  /*6480*/  ISETP.GT.AND P2, PT, R0.reuse, 0x2, PT ;  /* 0x000000020000780c */ /* 0x040fe20003f44270 */
[----:B------:R-:W-:Y:S01]  /*6490*/  UIADD3 UR4, UR10, 0x1, URZ ;  /* 0x000000010a047890 */ /* 0x000fe2000fffe03f */
[----:B------:R-:W-:Y:S01]  /*64a0*/  IADD3 R0, R0, -0x1, RZ ;  /* 0xffffffff00007810 */ /* 0x000fe20007ffe0ff */
[----:B------:R-:W-:Y:S01]  /*64b0*/  UISETP.NE.AND UP1, UPT, UR7, 0x5, UPT ;  /* 0x000000050700788c */ /* 0x000fe2000bf25270 */
[----:B------:R-:W-:Y:S01]  /*64c0*/  MOV R9, R3 ;  /* 0x0000000300097202 */ /* 0x000fe20000000f00 */
[----:B------:R-:W-:Y:S01]  /*64d0*/  UISETP.NE.AND UP0, UPT, UR4, 0x5, UPT ;  /* 0x000000050400788c */ /* 0x000fe2000bf05270 */
[----:B-1----:R-:W-:Y:S01]  /*64e0*/  MOV R7, R4 ;  /* 0x0000000400077202 */ /* 0x002fe20000000f00 */
[----:B------:R-:W-:Y:S02]  /*64f0*/  USEL UR10, URZ, 0x1, UP1 ;  /* 0x000000013f0a7887 */ /* 0x000fe40008800000 */
[----:B------:R-:W-:-:S02]  /*6500*/  USEL UR4, UR4, URZ, UP0 ;  /* 0x0000003f04047287 */ /* 0x000fc40008000000 */
[----:B------:R-:W-:Y:S02]  /*6510*/  USEL UR7, UR7, URZ, UP1 ;  /* 0x0000003f07077287 */ /* 0x000fe40008800000 */
[----:B------:R-:W-:Y:S01]  /*6520*/  LOP3.LUT R6, R6, UR10, RZ, 0x3c, !PT ;  /* 0x0000000a06067c12 */ /* 0x000fe2000f8e3cff */
[----:B------:R-:W-:Y:S09]  /*6530*/  @P2 BRA `(.L_x_34) ;  /* 0xffffffd000b02947 */ /* 0x000ff2000383ffff */
.L_x_23:
[----:B------:R-:W1:Y:S01]  /*6540*/  SHFL.BFLY PT, R0, R5, 0x1, 0x1f ;  /* 0x0c201f0005007f89 */ /* 0x000e6200000e0000 */
[----:B------:R-:W-:Y:S01]  /*6550*/  BSSY B0, `(.L_x_35) ;  /* 0x0000023000007945 */ /* 0x000fe20003800000 */
[----:B------:R-:W-:Y:S02]  /*6560*/  MOV R8, 0x3f800000 ;  /* 0x3f80000000087802 */ /* 0x000fe40000000f00 */
[----:B------:R-:W2:Y:S01]  /*6570*/  SHFL.BFLY PT, R7, R2, 0x1, 0x1f ;  /* 0x0c201f0002077f89 */ /* 0x000ea200000e0000 */
[----:B------:R-:W-:Y:S02]  /*6580*/  MOV R6, 0x3f800000 ;  /* 0x3f80000000067802 */ /* 0x000fe40000000f00 */
[----:B------:R-:W-:Y:S01]  /*6590*/  MOV R11, 0x7f800000 ;  /* 0x7f800000000b7802 */ /* 0x000fe20000000f00 */
[----:B-1----:R-:W-:Y:S01]  /*65a0*/  FADD R0, R0, R5 ;  /* 0x0000000500007221 */ /* 0x002fe20000000000 */
[----:B--2---:R-:W-:-:S04]  /*65b0*/  FADD R14, R7, R2 ;  /* 0x00000002070e7221 */ /* 0x004fc80000000000 */
[----:B------:R-:W1:Y:S04]  /*65c0*/  SHFL.BFLY PT, R9, R0, 0x2, 0x1f ;  /* 0x0c401f0000097f89 */ /* 0x000e6800000e0000 */
[----:B------:R-:W2:Y:S01]  /*65d0*/  SHFL.BFLY PT, R15, R14, 0x2, 0x1f ;  /* 0x0c401f000e0f7f89 */ /* 0x000ea200000e0000 */
[C---:B-1----:R-:W-:Y:S01]  /*65e0*/  FSETP.NE.AND P0, PT, R0.reuse, -R9, PT ;  /* 0x800000090000720b */ /* 0x042fe20003f05000 */
[----:B------:R-:W-:Y:S01]  /*65f0*/  FADD R2, R0, R9 ;  /* 0x0000000900027221 */ /* 0x000fe20000000000 */
[----:B------:R-:W-:Y:S01]  /*6600*/  MOV R9, 0x7f800000 ;  /* 0x7f80000000097802 */ /* 0x000fe20000000f00 */
[----:B--2---:R-:W-:-:S10]  /*6610*/  FADD R5, R14, R15 ;  /* 0x0000000f0e057221 */ /* 0x004fd40000000000 */
[----:B------:R-:W-:Y:S05]  /*6620*/  @!P0 BRA `(.L_x_36) ;  /* 0x0000000000548947 */ /* 0x000fea0003800000 */
[----:B------:R-:W-:Y:S01]  /*6630*/  IADD3 R0, R2, 0x1800000, RZ ;  /* 0x0180000002007810 */ /* 0x000fe20007ffe0ff */
[----:B------:R-:W-:Y:S03]  /*6640*/  BSSY B1, `(.L_x_37) ;  /* 0x000000c000017945 */ /* 0x000fe60003800000 */
[----:B------:R-:W-:-:S04]  /*6650*/  LOP3.LUT R0, R0, 0x7f800000, RZ, 0xc0, !PT ;  /* 0x7f80000000007812 */ /* 0x000fc800078ec0ff */
[----:B------:R-:W-:-:S13]  /*6660*/  ISETP.GT.U32.AND P0, PT, R0, 0x1ffffff, PT ;  /* 0x01ffffff0000780c */ /* 0x000fda0003f04070 */
[----:B------:R-:W-:Y:S05]  /*6670*/  @P0 BRA `(.L_x_38) ;  /* 0x0000000000100947 */ /* 0x000fea0003800000 */
[----:B------:R-:W-:-:S07]  /*6680*/  MOV R12, 0x66a0 ;  /* 0x000066a0000c7802 */ /* 0x000fce0000000f00 */
[----:B------:R-:W-:Y:S05]  /*6690*/  CALL.REL.NOINC `($__internal_0_$__cuda_sm20_rcp_rn_f32_slowpath) ;  /* 0x0000002c00047944 */ /* 0x000fea0003c00000 */
[----:B------:R-:W-:Y:S01]  /*66a0*/  MOV R6, R0 ;  /* 0x0000000000067202 */ /* 0x000fe20000000f00 */
[----:B------:R-:W-:Y:S06]  /*66b0*/  BRA `(.L_x_39) ;  /* 0x0000000000107947 */ /* 0x000fec0003800000 */
.L_x_38:
[----:B------:R-:W1:Y:S02]  /*66c0*/  MUFU.RCP R7, R2 ;  /* 0x0000000200077308 */ /* 0x000e640000001000 */
[----:B-1----:R-:W-:-:S04]  /*66d0*/  FFMA R0, R2, R7, -1 ;  /* 0xbf80000002007423 */ /* 0x002fc80000000007 */
[----:B------:R-:W-:-:S04]  /*66e0*/  FADD.FTZ R0, -R0, -RZ ;  /* 0x800000ff00007221 */ /* 0x000fc80000010100 */
[----:B------:R-:W-:-:S07]  /*66f0*/  FFMA R6, R7, R0, R7 ;  /* 0x0000000007067223 */ /* 0x000fce0000000007 */
.L_x_39:
[----:B------:R-:W-:Y:S05]  /*6700*/  BSYNC B1 ;  /* 0x0000000000017941 */ /* 0x000fea0003800000 */
.L_x_37:
[----:B------:R-:W-:Y:S01]  /*6710*/  FSETP.GEU.AND P0, PT, |R2|, 1.175494350822287508e-38, PT ;  /* 0x008000000200780b */ /* 0x000fe20003f0e200 */
[----:B------:R-:W-:-:S12]  /*6720*/  ULDC UR4, c[0x0][0x600] ;  /* 0x0001800000047ab9 */ /* 0x000fd80000000800 */
[----:B------:R-:W-:-:S04]  /*6730*/  @!P0 FMUL R2, R2, 16777216 ;  /* 0x4b80000002028820 */ /* 0x000fc80000400000 */
[----:B------:R-:W1:Y:S02]  /*6740*/  MUFU.LG2 R0, R2 ;  /* 0x0000000200007308 */ /* 0x000e640000000c00 */
[----:B-1----:R-:W-:-:S04]  /*6750*/  @!P0 FADD R0, R0, -24 ;  /* 0xc1c0000000008421 */ /* 0x002fc80000000000 */
[----:B------:R-:W-:-:S04]  /*6760*/  FMUL R0, R0, 0.69314718246459960938 ;  /* 0x3f31721800007820 */ /* 0x000fc80000400000 */
[----:B------:R-:W-:-:S07]  /*6770*/  FFMA R11, R3, UR4, R0 ;  /* 0x00000004030b7c23 */ /* 0x000fce0008000000 */
.L_x_36:
[----:B------:R-:W-:Y:S05]  /*6780*/  BSYNC B0 ;  /* 0x0000000000007941 */ /* 0x000fea0003800000 */
.L_x_35:
[----:B------:R-:W-:Y:S01]  /*6790*/  FSETP.NE.AND P0, PT, R14, -R15, PT ;  /* 0x8000000f0e00720b */ /* 0x000fe20003f05000 */
[----:B------:R-:W-:Y:S01]  /*67a0*/  ULDC UR4, c[0x0][0x608] ;  /* 0x0001820000047ab9 */ /* 0x000fe20000000800 */
[----:B------:R-:W-:Y:S01]  /*67b0*/  BSSY B0, `(.L_x_40) ;  /* 0x0000025000007945 */ /* 0x000fe20003800000 */
[----:B------:R-:W-:-:S04]  /*67c0*/  FMUL R6, R6, UR4 ;  /* 0x0000000406067c20 */ /* 0x000fc80008400000 */
[-C--:B------:R-:W-:Y:S01]  /*67d0*/  FMUL R104, R104, R6.reuse ;  /* 0x0000000668687220 */ /* 0x080fe20000400000 */
        /* <DEDUP_REMOVED lines=10> */
[----:B------:R-:W-:Y:S01]  /*6880*/  FMUL R32, R93, R6 ;  /* 0x000000065d207220 */ /* 0x000fe20000400000 */
[----:B------:R-:W-:Y:S06]  /*6890*/  @!P0 BRA `(.L_x_41) ;  /* 0x0000000000588947 */ /* 0x000fec0003800000 */
[----:B------:R-:W-:Y:S01]  /*68a0*/  IADD3 R0, R5, 0x1800000, RZ ;  /* 0x0180000005007810 */ /* 0x000fe20007ffe0ff */
[----:B------:R-:W-:Y:S03]  /*68b0*/  BSSY B1, `(.L_x_42) ;  /* 0x000000d000017945 */ /* 0x000fe60003800000 */
[----:B------:R-:W-:-:S04]  /*68c0*/  LOP3.LUT R0, R0, 0x7f800000, RZ, 0xc0, !PT ;  /* 0x7f80000000007812 */ /* 0x000fc800078ec0ff */
[----:B------:R-:W-:-:S13]  /*68d0*/  ISETP.GT.U32.AND P0, PT, R0, 0x1ffffff, PT ;  /* 0x01ffffff0000780c */ /* 0x000fda0003f04070 */
[----:B------:R-:W-:Y:S05]  /*68e0*/  @P0 BRA `(.L_x_43) ;  /* 0x0000000000140947 */ /* 0x000fea0003800000 */
[----:B------:R-:W-:Y:S02]  /*68f0*/  MOV R2, R5 ;  /* 0x0000000500027202 */ /* 0x000fe40000000f00 */
[----:B------:R-:W-:-:S07]  /*6900*/  MOV R12, 0x6920 ;  /* 0x00006920000c7802 */ /* 0x000fce0000000f00 */
[----:B------:R-:W-:Y:S05]  /*6910*/  CALL.REL.NOINC `($__internal_0_$__cuda_sm20_rcp_rn_f32_slowpath) ;  /* 0x0000002800647944 */ /* 0x000fea0003c00000 */
[----:B------:R-:W-:Y:S01]  /*6920*/  MOV R8, R0 ;  /* 0x0000000000087202 */ /* 0x000fe20000000f00 */
[----:B------:R-:W-:Y:S06]  /*6930*/  BRA `(.L_x_44) ;  /* 0x0000000000107947 */ /* 0x000fec0003800000 */
.L_x_43:
[----:B------:R-:W1:Y:S02]  /*6940*/  MUFU.RCP R8, R5 ;  /* 0x0000000500087308 */ /* 0x000e640000001000 */
[----:B-1----:R-:W-:-:S04]  /*6950*/  FFMA R0, R5, R8, -1 ;  /* 0xbf80000005007423 */ /* 0x002fc80000000008 */
[----:B------:R-:W-:-:S04]  /*6960*/  FADD.FTZ R3, -R0, -RZ ;  /* 0x800000ff00037221 */ /* 0x000fc80000010100 */
[----:B------:R-:W-:-:S07]  /*6970*/  FFMA R8, R8, R3, R8 ;  /* 0x0000000308087223 */ /* 0x000fce0000000008 */
.L_x_44:
[----:B------:R-:W-:Y:S05]  /*6980*/  BSYNC B1 ;  /* 0x0000000000017941 */ /* 0x000fea0003800000 */
.L_x_42:
[----:B------:R-:W-:Y:S01]  /*6990*/  FSETP.GEU.AND P0, PT, |R5|, 1.175494350822287508e-38, PT ;  /* 0x008000000500780b */ /* 0x000fe20003f0e200 */
[----:B------:R-:W-:-:S12]  /*69a0*/  ULDC UR4, c[0x0][0x600] ;  /* 0x0001800000047ab9 */ /* 0x000fd80000000800 */
[----:B------:R-:W-:-:S04]  /*69b0*/  @!P0 FMUL R5, R5, 16777216 ;  /* 0x4b80000005058820 */ /* 0x000fc80000400000 */
[----:B------:R-:W1:Y:S02]  /*69c0*/  MUFU.LG2 R0, R5 ;  /* 0x0000000500007308 */ /* 0x000e640000000c00 */
[----:B-1----:R-:W-:-:S04]  /*69d0*/  @!P0 FADD R0, R0, -24 ;  /* 0xc1c0000000008421 */ /* 0x002fc80000000000 */
[----:B------:R-:W-:-:S04]  /*69e0*/  FMUL R9, R0, 0.69314718246459960938 ;  /* 0x3f31721800097820 */ /* 0x000fc80000400000 */
[----:B------:R-:W-:-:S07]  /*69f0*/  FFMA R9, R4, UR4, R9 ;  /* 0x0000000404097c23 */ /* 0x000fce0008000009 */
.L_x_41:
[----:B------:R-:W-:Y:S05]  /*6a00*/  BSYNC B0 ;  /* 0x0000000000007941 */ /* 0x000fea0003800000 */
.L_x_40:
[----:B------:R-:W-:Y:S01]  /*6a10*/  UIADD3 UR4, UR37, -0x1, URZ ;  /* 0xffffffff25047890 */ /* 0x000fe2000fffe03f */
[----:B------:R-:W1:Y:S01]  /*6a20*/  S2R R2, SR_TID.X ;  /* 0x0000000000027919 */ /* 0x000e620000002100 */
[----:B------:R-:W-:Y:S01]  /*6a30*/  ULDC UR5, c[0x0][0x608] ;  /* 0x0001820000057ab9 */ /* 0x000fe20000000800 */
[----:B------:R-:W-:Y:S01]  /*6a40*/  ULDC.64 UR8, c[0x0][0x208] ;  /* 0x0000820000087ab9 */ /* 0x000fe20000000a00 */
[----:B------:R-:W-:Y:S02]  /*6a50*/  FMUL R8, R8, UR5 ;  /* 0x0000000508087c20 */ /* 0x000fe40008400000 */
[----:B------:R-:W-:Y:S01]  /*6a60*/  ISETP.NE.AND P0, PT, RZ, UR4, PT ;  /* 0x00000004ff007c0c */ /* 0x000fe2000bf05270 */
[----:B------:R-:W-:-:S03]  /*6a70*/  ULEA UR4, UR37, UR36, 0x3 ;  /* 0x0000002425047291 */ /* 0x000fc6000f8e183f */
[----:B------:R-:W-:-:S04]  /*6a80*/  SEL R0, RZ, 0x1, P0 ;  /* 0x00000001ff007807 */ /* 0x000fc80000000000 */
[----:B------:R-:W-:-:S04]  /*6a90*/  SHF.L.U32 R0, R0, 0x1f, RZ ;  /* 0x0000001f00007819 */ /* 0x000fc800000006ff */
[----:B------:R-:W2:Y:S01]  /*6aa0*/  SYNCS.PHASECHK.TRANS64.TRYWAIT P0, [UR4+0x12098], R0 ;  /* 0x01209800ff0075a7 */ /* 0x000ea20008000144 */
[C---:B-1----:R-:W-:Y:S02]  /*6ab0*/  LOP3.LUT P1, R18, R2.reuse, 0x3, RZ, 0xc0, !PT ;  /* 0x0000000302127812 */ /* 0x042fe4000782c0ff */
[----:B------:R-:W-:Y:S01]  /*6ac0*/  LOP3.LUT R16, R2, 0x7f, RZ, 0xc0, !PT ;  /* 0x0000007f02107812 */ /* 0x000fe200078ec0ff */
[----:B--2---:R-:W-:Y:S10]  /*6ad0*/  @!P0 BRA `(.L_x_45) ;  /* 0x0000002400648947 */ /* 0x004ff40003800000 */
.L_x_96:
[----:B------:R-:W-:Y:S01]  /*6ae0*/  USHF.L.U32 UR42, UR42, 0x6, URZ ;  /* 0x000000062a2a7899 */ /* 0x000fe2000800063f */
[----:B------:R-:W-:Y:S01]  /*6af0*/  BSSY B0, `(.L_x_46) ;  /* 0x0000018000007945 */ /* 0x000fe20003800000 */
[----:B------:R-:W-:-:S03]  /*6b00*/  SHF.R.U32.HI R17, RZ, 0x5, R16 ;  /* 0x00000005ff117819 */ /* 0x000fc60000011610 */
[----:B------:R-:W-:Y:S07]  /*6b10*/  @P1 BRA `(.L_x_47) ;  /* 0x0000000000541947 */ /* 0x000fee0003800000 */
[----:B------:R-:W2:Y:S01]  /*6b20*/  S2UR UR4, SR_CTAID.Y ;  /* 0x00000000000479c3 */ /* 0x000ea20000002600 */
[----:B-1----:R-:W-:Y:S01]  /*6b30*/  SHF.R.U32.HI R0, RZ, 0x2, R2 ;  /* 0x00000002ff007819 */ /* 0x002fe20000011602 */
[----:B------:R-:W-:Y:S01]  /*6b40*/  ULDC.64 UR6, c[0x0][0x688] ;  /* 0x0001a20000067ab9 */ /* 0x000fe20000000a00 */
[----:B------:R-:W-:Y:S02]  /*6b50*/  SHF.L.U32 R3, R17, 0x4, RZ ;  /* 0x0000000411037819 */ /* 0x000fe400000006ff */
[----:B------:R-:W-:-:S03]  /*6b60*/  LOP3.LUT R0, R0, 0x7, RZ, 0xc0, !PT ;  /* 0x0000000700007812 */ /* 0x000fc600078ec0ff */
[----:B------:R-:W1:Y:S01]  /*6b70*/  S2UR UR5, SR_CTAID.Z ;  /* 0x00000000000579c3 */ /* 0x000e620000002700 */
[----:B------:R-:W-:-:S04]  /*6b80*/  LOP3.LUT R0, R3, 0xfffffff0, R0, 0xe2, !PT ;  /* 0xfffffff003007812 */ /* 0x000fc800078ee200 */
[----:B------:R-:W-:-:S04]  /*6b90*/  IADD3 R3, R0, UR42, RZ ;  /* 0x0000002a00037c10 */ /* 0x000fc8000fffe0ff */
[----:B------:R-:W-:Y:S01]  /*6ba0*/  IADD3 R2, R3, 0x8, RZ ;  /* 0x0000000803027810 */ /* 0x000fe20007ffe0ff */
[----:B--2---:R-:W-:-:S04]  /*6bb0*/  UIMAD UR4, UR4, UR6, UR42 ;  /* 0x00000006040472a4 */ /* 0x004fc8000f8e022a */
[----:B-1----:R-:W-:-:S03]  /*6bc0*/  UIMAD UR4, UR5, UR7, UR4 ;  /* 0x00000007050472a4 */ /* 0x002fc6000f8e0204 */
[----:B------:R-:W-:Y:S02]  /*6bd0*/  ULDC UR5, c[0x0][0x288] ;  /* 0x0000a20000057ab9 */ /* 0x000fe40000000800 */
[----:B------:R-:W-:Y:S02]  /*6be0*/  ISETP.GE.U32.AND P0, PT, R3, UR5, PT ;  /* 0x0000000503007c0c */ /* 0x000fe4000bf06070 */
[----:B------:R-:W-:Y:S02]  /*6bf0*/  IADD3 R0, P2, R0, UR4, RZ ;  /* 0x0000000400007c10 */ /* 0x000fe4000ff5e0ff */
[----:B------:R-:W-:Y:S01]  /*6c00*/  ISETP.GE.U32.AND P1, PT, R2, UR5, PT ;  /* 0x0000000502007c0c */ /* 0x000fe2000bf26070 */
[----:B------:R-:W-:Y:S01]  /*6c10*/  ULDC.64 UR4, c[0x0][0x680] ;  /* 0x0001a00000047ab9 */ /* 0x000fe20000000a00 */
[----:B------:R-:W-:Y:S02]  /*6c20*/  IADD3.X R3, RZ, RZ, RZ, P2, !PT ;  /* 0x000000ffff037210 */ /* 0x000fe400017fe4ff */
[----:B------:R-:W-:-:S04]  /*6c30*/  LEA R2, P2, R0, UR4, 0x2 ;  /* 0x0000000400027c11 */ /* 0x000fc8000f8410ff */
[----:B------:R-:W-:-:S05]  /*6c40*/  LEA.HI.X R3, R0, UR5, R3, 0x2, P2 ;  /* 0x0000000500037c11 */ /* 0x000fca00090f1403 */
[----:B------:R2:W-:Y:S04]  /*6c50*/  @!P0 STG.E desc[UR8][R2.64], R11 ;  /* 0x0000000b02008986 */ /* 0x0005e8000c101908 */
[----:B------:R2:W-:Y:S02]  /*6c60*/  @!P1 STG.E desc[UR8][R2.64+0x20], R9 ;  /* 0x0000200902009986 */ /* 0x0005e4000c101908 */
.L_x_47:
[----:B------:R-:W-:Y:S05]  /*6c70*/  BSYNC B0 ;  /* 0x0000000000007941 */ /* 0x000fea0003800000 */
.L_x_46:
[----:B------:R-:W-:Y:S01]  /*6c80*/  ULDC.64 UR4, c[0x0][0x730] ;  /* 0x0001cc0000047ab9 */ /* 0x000fe20000000a00 */
[-C--:B------:R-:W-:Y:S01]  /*6c90*/  FMUL R106, R106, R8.reuse ;  /* 0x000000086a6a7220 */ /* 0x080fe20000400000 */
[----:B------:R-:W-:Y:S01]  /*6ca0*/  ISETP.NE.U32.AND P0, PT, RZ, UR4, PT ;  /* 0x00000004ff007c0c */ /* 0x000fe2000bf05070 */
[-C--:B------:R-:W-:Y:S01]  /*6cb0*/  FMUL R34, R107, R8.reuse ;  /* 0x000000086b227220 */ /* 0x080fe20000400000 */
[-C--:B------:R-:W-:Y:S01]  /*6cc0*/  FMUL R110, R110, R8.reuse ;  /* 0x000000086e6e7220 */ /* 0x080fe20000400000 */
[-C--:B------:R-:W-:Y:S01]  /*6cd0*/  FMUL R36, R111, R8.reuse ;  /* 0x000000086f247220 */ /* 0x080fe20000400000 */
[----:B------:R-:W-:Y:S01]  /*6ce0*/  ISETP.NE.AND.EX P0, PT, RZ, UR5, PT, P0 ;  /* 0x00000005ff007c0c */ /* 0x000fe2000bf05300 */
[-C--:B------:R-:W-:Y:S01]  /*6cf0*/  FMUL R98, R98, R8.reuse ;  /* 0x0000000862627220 */ /* 0x080fe20000400000 */
[-C--:B------:R-:W-:Y:S01]  /*6d00*/  FMUL R38, R99, R8.reuse ;  /* 0x0000000863267220 */ /* 0x080fe20000400000 */
[-C--:B------:R-:W-:Y:S01]  /*6d10*/  FMUL R102, R102, R8.reuse ;  /* 0x0000000866667220 */ /* 0x080fe20000400000 */
[-C--:B------:R-:W-:Y:S01]  /*6d20*/  FMUL R40, R103, R8.reuse ;  /* 0x0000000867287220 */ /* 0x080fe20000400000 */
[-C--:B------:R-:W-:Y:S01]  /*6d30*/  FMUL R90, R90, R8.reuse ;  /* 0x000000085a5a7220 */ /* 0x080fe20000400000 */
[-C--:B------:R-:W-:Y:S01]  /*6d40*/  FMUL R42, R91, R8.reuse ;  /* 0x000000085b2a7220 */ /* 0x080fe20000400000 */
[-C--:B------:R-:W-:Y:S01]  /*6d50*/  FMUL R94, R94, R8.reuse ;  /* 0x000000085e5e7220 */ /* 0x080fe20000400000 */
[----:B------:R-:W-:-:S05]  /*6d60*/  FMUL R44, R95, R8 ;  /* 0x000000085f2c7220 */ /* 0x000fca0000400000 */
[----:B------:R-:W-:Y:S05]  /*6d70*/  @P0 BRA `(.L_x_48) ;  /* 0x0000000000200947 */ /* 0x000fea0003800000 */
[----:B------:R-:W-:Y:S02]  /*6d80*/  ULDC.64 UR4, c[0x0][0x728] ;  /* 0x0001ca0000047ab9 */ /* 0x000fe40000000a00 */
[----:B------:R-:W-:-:S04]  /*6d90*/  ISETP.NE.U32.AND P0, PT, RZ, UR4, PT ;  /* 0x00000004ff007c0c */ /* 0x000fc8000bf05070 */
[----:B------:R-:W-:-:S13]  /*6da0*/  ISETP.NE.AND.EX P0, PT, RZ, UR5, PT, P0 ;  /* 0x00000005ff007c0c */ /* 0x000fda000bf05300 */
[----:B------:R-:W-:Y:S05]  /*6db0*/  @!P0 BRA `(.L_x_49) ;  /* 0x00000000000c8947 */ /* 0x000fea0003800000 */
[----:B-12---:R-:W1:Y:S02]  /*6dc0*/  LDC.64 R2, c[0x0][0x728] ;  /* 0x0001ca00ff027b82 */ /* 0x006e640000000a00 */
[----:B-1----:R4:W5:Y:S01]  /*6dd0*/  LDG.E R2, desc[UR8][R2.64] ;  /* 0x0000000802027981 */ /* 0x002962000c1e1900 */
[----:B------:R-:W-:Y:S05]  /*6de0*/  BRA `(.L_x_48) ;  /* 0x0000000000047947 */ /* 0x000fea0003800000 */
.L_x_49:
[----:B--2---:R-:W3:Y:S02]  /*6df0*/  LDC R2, c[0x0][0x720] ;  /* 0x0001c800ff027b82 */ /* 0x004ee40000000800 */
.L_x_48:
[----:B-1----:R-:W-:Y:S02]  /*6e00*/  MOV R0, RZ ;  /* 0x000000ff00007202 */ /* 0x002fe40000000f00 */
[----:B---3-5:R-:W-:Y:S02]  /*6e10*/  MOV R27, R2 ;  /* 0x00000002001b7202 */ /* 0x028fe40000000f00 */
[----:B------:R-:W-:-:S13]  /*6e20*/  LOP3.LUT P0, RZ, R0, 0x9f, RZ, 0xc0, !PT ;  /* 0x0000009f00ff7812 */ /* 0x000fda000780c0ff */
[----:B------:R-:W-:Y:S05]  /*6e30*/  @!P0 BRA `(.L_x_50) ;  /* 0x0000000000408947 */ /* 0x000fea0003800000 */
[----:B------:R-:W-:Y:S01]  /*6e40*/  MOV R0, 0x0 ;  /* 0x0000000000007802 */ /* 0x000fe20000000f00 */
[----:B------:R-:W-:Y:S01]  /*6e50*/  ULDC.64 UR4, c[0x4][0x70] ;  /* 0x01001c0000047ab9 */ /* 0x000fe20000000a00 */
[----:B------:R-:W-:Y:S01]  /*6e60*/  ULDC.64 UR6, c[0x4][0x8] ;  /* 0x0100020000067ab9 */ /* 0x000fe20000000a00 */
[----:B------:R-:W-:Y:S01]  /*6e70*/  MOV R4, UR4 ;  /* 0x0000000400047c02 */ /* 0x000fe20008000f00 */
[----:B--2-4-:R1:W2:Y:S01]  /*6e80*/  LDC.64 R2, c[0x4][R0] ;  /* 0x0100000000027b82 */ /* 0x0142a20000000a00 */
[----:B------:R-:W-:Y:S01]  /*6e90*/  MOV R5, UR5 ;  /* 0x0000000500057c02 */ /* 0x000fe20008000f00 */
[----:B------:R-:W-:Y:S01]  /*6ea0*/  ULDC.64 UR4, c[0x4][0x78] ;  /* 0x01001e0000047ab9 */ /* 0x000fe20000000a00 */
[----:B------:R-:W-:Y:S02]  /*6eb0*/  MOV R10, UR6 ;  /* 0x00000006000a7c02 */ /* 0x000fe40008000f00 */
[----:B------:R-:W-:Y:S02]  /*6ec0*/  MOV R6, UR4 ;  /* 0x0000000400067c02 */ /* 0x000fe40008000f00 */
[----:B------:R-:W-:-:S02]  /*6ed0*/  MOV R7, UR5 ;  /* 0x0000000500077c02 */ /* 0x000fc40008000f00 */
[----:B------:R-:W-:Y:S02]  /*6ee0*/  MOV R11, UR7 ;  /* 0x00000007000b7c02 */ /* 0x000fe40008000f00 */
[----:B------:R-:W-:Y:S02]  /*6ef0*/  MOV R8, 0x70 ;  /* 0x0000007000087802 */ /* 0x000fe40000000f00 */
[----:B------:R-:W-:Y:S02]  /*6f00*/  MOV R12, 0x1 ;  /* 0x00000001000c7802 */ /* 0x000fe40000000f00 */
[----:B-1----:R-:W-:-:S07]  /*6f10*/  MOV R13, RZ ;  /* 0x000000ff000d7202 */ /* 0x002fce0000000f00 */
[----:B------:R-:W-:-:S07]  /*6f20*/  LEPC R20, `(.L_x_50) ;  /* 0x000000001014794e */ /* 0x000fce0000000000 */
[----:B--2---:R-:W-:Y:S05]  /*6f30*/  CALL.ABS.NOINC R2 ;  /* 0x0000000002007343 */ /* 0x004fea0003c00000 */
.L_x_50:
[----:B------:R-:W-:Y:S01]  /*6f40*/  UIADD3 UR4, UR37, -0x1, URZ ;  /* 0xffffffff25047890 */ /* 0x000fe2000fffe03f */
[----:B------:R-:W-:-:S05]  /*6f50*/  MOV R19, UR36 ;  /* 0x0000002400137c02 */ /* 0x000fca0008000f00 */
[----:B------:R-:W-:-:S05]  /*6f60*/  MOV R0, UR4 ;  /* 0x0000000400007c02 */ /* 0x000fca0008000f00 */
[----:B------:R-:W-:-:S05]  /*6f70*/  IMAD R19, R0, 0x1100, R19 ;  /* 0x0000110000137824 */ /* 0x000fca00078e0213 */
        /* <DEDUP_REMOVED lines=18> */
.L_x_51:
[----:B------:R-:W1:Y:S01]  /*70a0*/  S2R R5, SR_TID.X ;  /* 0x0000000000057919 */ /* 0x000e620000002100 */
[----:B------:R-:W-:Y:S01]  /*70b0*/  ULDC.64 UR4, c[0x0][0x730] ;  /* 0x0001cc0000047ab9 */ /* 0x000fe20000000a00 */
[----:B------:R-:W-:Y:S02]  /*70c0*/  IADD3 R16, R16, 0x1f, RZ ;  /* 0x0000001f10107810 */ /* 0x000fe40007ffe0ff */
[----:B------:R-:W-:Y:S02]  /*70d0*/  ISETP.NE.U32.AND P0, PT, RZ, UR4, PT ;  /* 0x00000004ff007c0c */ /* 0x000fe4000bf05070 */
[----:B------:R-:W-:Y:S02]  /*70e0*/  LEA R17, R17, R18, 0x4 ;  /* 0x0000001211117211 */ /* 0x000fe400078e20ff */
[----:B------:R-:W-:-:S13]  /*70f0*/  ISETP.NE.AND.EX P0, PT, RZ, UR5, PT, P0 ;  /* 0x00000005ff007c0c */ /* 0x000fda000bf05300 */
[----:B------:R-:W3:Y:S01]  /*7100*/  @P0 LDC R27, c[0x0][0x720] ;  /* 0x0001c800ff1b0b82 */ /* 0x000ee20000000800 */
[----:B------:R-:W-:Y:S02]  /*7110*/  ISETP.GT.U32.AND P0, PT, R16, 0x3e, PT ;  /* 0x0000003e1000780c */ /* 0x000fe40003f04070 */
[----:B-1----:R-:W-:Y:S02]  /*7120*/  SHF.L.U32 R0, R5, 0x4, RZ ;  /* 0x0000000405007819 */ /* 0x002fe400000006ff */
[----:B--2---:R-:W-:Y:S02]  /*7130*/  SHF.R.U32.HI R2, RZ, 0x1, R5 ;  /* 0x00000001ff027819 */ /* 0x004fe40000011605 */
[C---:B----4-:R-:W-:Y:S02]  /*7140*/  LOP3.LUT R3, R0.reuse, 0x40, RZ, 0xc0, !PT ;  /* 0x0000004000037812 */ /* 0x050fe400078ec0ff */
[----:B------:R-:W-:Y:S02]  /*7150*/  LOP3.LUT R0, R0, 0x80, RZ, 0xc0, !PT ;  /* 0x0000008000007812 */ /* 0x000fe400078ec0ff */
[----:B------:R-:W-:-:S02]  /*7160*/  LOP3.LUT R4, R3, 0x8, R2, 0xf8, !PT ;  /* 0x0000000803047812 */ /* 0x000fc400078ef802 */
[----:B------:R-:W-:Y:S02]  /*7170*/  SHF.L.U32 R3, R5, 0x1, RZ ;  /* 0x0000000105037819 */ /* 0x000fe400000006ff */
[----:B------:R-:W-:Y:S01]  /*7180*/  LEA R2, R17, R0, 0x4 ;  /* 0x0000000011027211 */ /* 0x000fe200078e20ff */
[-C--:B---3--:R-:W-:Y:S01]  /*7190*/  FMUL R0, R104, R27.reuse ;  /* 0x0000001b68007220 */ /* 0x088fe20000400000 */
[----:B------:R-:W-:Y:S01]  /*71a0*/  LOP3.LUT R3, R4, 0x8, R3, 0x78, !PT ;  /* 0x0000000804037812 */ /* 0x000fe200078e7803 */
[-C--:B------:R-:W-:Y:S01]  /*71b0*/  FMUL R5, R34, R27.reuse ;  /* 0x0000001b22057220 */ /* 0x080fe20000400000 */
[-C--:B------:R-:W-:Y:S01]  /*71c0*/  FMUL R4, R108, R27.reuse ;  /* 0x0000001b6c047220 */ /* 0x080fe20000400000 */
[----:B------:R-:W-:Y:S01]  /*71d0*/  FMUL R7, R24, R27 ;  /* 0x0000001b18077220 */ /* 0x000fe20000400000 */
[----:B------:R-:W-:Y:S01]  /*71e0*/  IADD3 R8, R2, R3, RZ ;  /* 0x0000000302087210 */ /* 0x000fe20007ffe0ff */
        /* <DEDUP_REMOVED lines=23> */
[----:B------:R-:W-:Y:S01]  /*7360*/  F2FP.BF16.F32.PACK_AB R31, R9, R6 ;  /* 0x00000006091f723e */ /* 0x000fe200000010ff */
[----:B------:R-:W-:Y:S06]  /*7370*/  @P0 BRA `(.L_x_52) ;  /* 0x0000000000040947 */ /* 0x000fec0003800000 */
[----:B------:R-:W-:-:S04]  /*7380*/  DEPBAR.LE SB0, 0x1 ;  /* 0x000080400000791a */ /* 0x000fc80000000000 */
.L_x_52:
[----:B------:R-:W-:Y:S05]  /*7390*/  WARPSYNC.ALL ;  /* 0x0000000000007948 */ /* 0x000fea0003800000 */
[----:B------:R-:W-:Y:S01]  /*73a0*/  BAR.SYNC.DEFER_BLOCKING 0x1, 0x80 ;  /* 0x0042000000007b1d */ /* 0x000fe20000010000 */
[----:B------:R-:W-:Y:S02]  /*73b0*/  LEA R8, R8, R19, 0x1 ;  /* 0x0000001308087211 */ /* 0x000fe400078e08ff */
[----:B------:R-:W-:Y:S02]  /*73c0*/  F2FP.BF16.F32.PACK_AB R4, R10, R11 ;  /* 0x0000000b0a04723e */ /* 0x000fe400000010ff */
[----:B------:R-:W-:Y:S01]  /*73d0*/  F2FP.BF16.F32.PACK_AB R5, R12, R13 ;  /* 0x0000000d0c05723e */ /* 0x000fe200000010ff */
[----:B------:R-:W-:Y:S01]  /*73e0*/  BSSY B0, `(.L_x_53) ;  /* 0x0000016000007945 */ /* 0x000fe20003800000 */
[----:B------:R-:W-:-:S02]  /*73f0*/  F2FP.BF16.F32.PACK_AB R6, R14, R15 ;  /* 0x0000000f0e06723e */ /* 0x000fc400000010ff */
[----:B------:R-:W-:Y:S01]  /*7400*/  F2FP.BF16.F32.PACK_AB R7, R16, R17 ;  /* 0x000000111007723e */ /* 0x000fe200000010ff */
[----:B------:R1:W-:Y:S01]  /*7410*/  STSM.16.M88.4 [R8], R28 ;  /* 0x0000001c08007844 */ /* 0x0003e20000000200 */
[----:B------:R-:W-:Y:S01]  /*7420*/  @!PT LDS RZ, [RZ] ;  /* 0x00000000fffff984 */ /* 0x000fe20000000800 */
[----:B------:R-:W-:Y:S01]  /*7430*/  @!PT LDS RZ, [RZ] ;  /* 0x00000000fffff984 */ /* 0x000fe20000000800 */
[----:B------:R-:W-:Y:S01]  /*7440*/  @!PT LDS RZ, [RZ] ;  /* 0x00000000fffff984 */ /* 0x000fe20000000800 */
[----:B------:R-:W-:Y:S01]  /*7450*/  @!PT LDS RZ, [RZ] ;  /* 0x00000000fffff984 */ /* 0x000fe20000000800 */
[----:B------:R2:W-:Y:S06]  /*7460*/  MEMBAR.ALL.CTA ;  /* 0x0000000000007992 */ /* 0x0005ec0000008000 */
[----:B--2---:R-:W2:Y:S02]  /*7470*/  FENCE.VIEW.ASYNC.S ;  /* 0x00000000000073c6 */ /* 0x004ea40000000000 */
[----:B--2---:R-:W-:Y:S06]  /*7480*/  BAR.SYNC.DEFER_BLOCKING 0x1, 0x80 ;  /* 0x0042000000007b1d */ /* 0x004fec0000010000 */
[----:B------:R-:W-:Y:S05]  /*7490*/  @P0 BRA `(.L_x_54) ;  /* 0x0000000000280947 */ /* 0x000fea0003800000 */
[----:B------:R-:W-:Y:S01]  /*74a0*/  S2UR UR44, SR_CTAID.Z ;  /* 0x00000000002c79c3 */ /* 0x000fe20000002700 */
[----:B------:R-:W-:Y:S01]  /*74b0*/  ULDC.64 UR4, c[0x0][0x198] ;  /* 0x0000660000047ab9 */ /* 0x000fe20000000a00 */
[----:B------:R-:W-:Y:S01]  /*74c0*/  R2UR UR40, R19 ;  /* 0x00000000132872ca */ /* 0x000fe200000e0000 */
[----:B------:R-:W-:Y:S01]  /*74d0*/  UIADD3 UR4, UP0, UR4, 0x670, URZ ;  /* 0x0000067004047890 */ /* 0x000fe2000ff1e03f */
[----:B------:R-:W-:-:S03]  /*74e0*/  UMOV UR41, URZ ;  /* 0x0000003f00297c82 */ /* 0x000fc60008000000 */
[----:B------:R-:W-:Y:S01]  /*74f0*/  UIADD3.X UR5, URZ, UR5, URZ, UP0, !UPT ;  /* 0x000000053f057290 */ /* 0x000fe200087fe43f */
[----:B------:R-:W2:Y:S08]  /*7500*/  S2UR UR43, SR_CTAID.Y ;  /* 0x00000000002b79c3 */ /* 0x000eb00000002600 */
[----:B--2---:R2:W-:Y:S01]  /*7510*/  UTMASTG.4D [UR40], [UR4] ;  /* 0x00000028040073b5 */ /* 0x0045e20008018000 */
[----:B------:R0:W-:Y:S01]  /*7520*/  UTMACMDFLUSH ;  /* 0x00000000000079b7 */ /* 0x0001e20000000000 */
[----:B--2---:R-:W-:-:S04]  /*7530*/  DEPBAR.LE SB0, 0x1 ;  /* 0x000080400000791a */ /* 0x004fc80000000000 */
.L_x_54:
[----:B------:R-:W-:Y:S05]  /*7540*/  BSYNC B0 ;  /* 0x0000000000007941 */ /* 0x000fea0003800000 */
.L_x_53:
[----:B------:R-:W-:Y:S01]  /*7550*/  BAR.SYNC.DEFER_BLOCKING 0x1, 0x80 ;  /* 0x0042000000007b1d */ /* 0x000fe20000010000 */
[----:B------:R-:W-:Y:S02]  /*7560*/  F2FP.BF16.F32.PACK_AB R12, R18, R21 ;  /* 0x00000015120c723e */ /* 0x000fe400000010ff */
[----:B------:R-:W-:Y:S02]  /*7570*/  F2FP.BF16.F32.PACK_AB R13, R20, R23 ;  /* 0x00000017140d723e */ /* 0x000fe400000010ff */
[----:B------:R-:W-:Y:S01]  /*7580*/  F2FP.BF16.F32.PACK_AB R14, R22, R25 ;  /* 0x00000019160e723e */ /* 0x000fe200000010ff */
[----:B------:R-:W-:Y:S01]  /*7590*/  BSSY B0, `(.L_x_55) ;  /* 0x0000016000007945 */ /* 0x000fe20003800000 */
[----:B------:R-:W-:Y:S01]  /*75a0*/  F2FP.BF16.F32.PACK_AB R15, R24, R27 ;  /* 0x0000001b180f723e */ /* 0x000fe200000010ff */
[----:B------:R2:W-:Y:S01]  /*75b0*/  STSM.16.M88.4 [R8+0x800], R4 ;  /* 0x0008000408007844 */ /* 0x0005e20000000200 */
[----:B------:R-:W-:Y:S01]  /*75c0*/  @!PT LDS RZ, [RZ] ;  /* 0x00000000fffff984 */ /* 0x000fe20000000800 */
[----:B------:R-:W-:Y:S01]  /*75d0*/  @!PT LDS RZ, [RZ] ;  /* 0x00000000fffff984 */ /* 0x000fe20000000800 */
[----:B------:R-:W-:Y:S01]  /*75e0*/  @!PT LDS RZ, [RZ] ;  /* 0x00000000fffff984 */ /* 0x000fe20000000800 */
[----:B------:R-:W-:Y:S01]  /*75f0*/  @!PT LDS RZ, [RZ] ;  /* 0x00000000fffff984 */ /* 0x000fe20000000800 */
[----:B------:R3:W-:Y:S06]  /*7600*/  MEMBAR.ALL.CTA ;  /* 0x0000000000007992 */ /* 0x0007ec0000008000 */
[----:B---3--:R-:W3:Y:S02]  /*7610*/  FENCE.VIEW.ASYNC.S ;  /* 0x00000000000073c6 */ /* 0x008ee40000000000 */
[----:B---3--:R-:W-:Y:S06]  /*7620*/  BAR.SYNC.DEFER_BLOCKING 0x1, 0x80 ;  /* 0x0042000000007b1d */ /* 0x008fec0000010000 */
[----:B------:R-:W-:Y:S05]  /*7630*/  @P0 BRA `(.L_x_56) ;  /* 0x00000000002c0947 */ /* 0x000fea0003800000 */
[----:B------:R-:W-:Y:S01]  /*7640*/  S2UR UR44, SR_CTAID.Z ;  /* 0x00000000002c79c3 */ /* 0x000fe20000002700 */
[----:B------:R-:W-:Y:S01]  /*7650*/  R2UR UR40, R19 ;  /* 0x00000000132872ca */ /* 0x000fe200000e0000 */
[----:B------:R-:W-:Y:S01]  /*7660*/  ULDC.64 UR4, c[0x0][0x198] ;  /* 0x0000660000047ab9 */ /* 0x000fe20000000a00 */
[----:B------:R-:W-:Y:S01]  /*7670*/  UMOV UR41, 0x10 ;  /* 0x0000001000297882 */ /* 0x000fe20000000000 */
[----:B------:R-:W-:-:S04]  /*7680*/  UIADD3 UR4, UP0, UR4, 0x670, URZ ;  /* 0x0000067004047890 */ /* 0x000fc8000ff1e03f */
[----:B------:R-:W3:Y:S01]  /*7690*/  S2UR UR43, SR_CTAID.Y ;  /* 0x00000000002b79c3 */ /* 0x000ee20000002600 */
[----:B------:R-:W-:-:S05]  /*76a0*/  UIADD3.X UR5, URZ, UR5, URZ, UP0, !UPT ;  /* 0x000000053f057290 */ /* 0x000fca00087fe43f */
[----:B------:R-:W-:-:S09]  /*76b0*/  UIADD3 UR40, UR40, 0x800, URZ ;  /* 0x0000080028287890 */ /* 0x000fd2000fffe03f */
[----:B---3--:R3:W-:Y:S01]  /*76c0*/  UTMASTG.4D [UR40], [UR4] ;  /* 0x00000028040073b5 */ /* 0x0087e20008018000 */
[----:B------:R0:W-:Y:S01]  /*76d0*/  UTMACMDFLUSH ;  /* 0x00000000000079b7 */ /* 0x0001e20000000000 */
[----:B---3--:R-:W-:-:S04]  /*76e0*/  DEPBAR.LE SB0, 0x1 ;  /* 0x000080400000791a */ /* 0x008fc80000000000 */
.L_x_56:
[----:B------:R-:W-:Y:S05]  /*76f0*/  BSYNC B0 ;  /* 0x0000000000007941 */ /* 0x000fea0003800000 */
.L_x_55:
[----:B------:R-:W-:Y:S06]  /*7700*/  BAR.SYNC.DEFER_BLOCKING 0x1, 0x80 ;  /* 0x0042000000007b1d */ /* 0x000fec0000010000 */
[----:B------:R-:W-:Y:S01]  /*7710*/  BSSY B0, `(.L_x_57) ;  /* 0x0000014000007945 */ /* 0x000fe20003800000 */
[----:B------:R3:W-:Y:S01]  /*7720*/  STSM.16.M88.4 [R8], R12 ;  /* 0x0000000c08007844 */ /* 0x0007e20000000200 */
[----:B------:R-:W-:Y:S01]  /*7730*/  @!PT LDS RZ, [RZ] ;  /* 0x00000000fffff984 */ /* 0x000fe20000000800 */
[----:B------:R-:W-:Y:S01]  /*7740*/  @!PT LDS RZ, [RZ] ;  /* 0x00000000fffff984 */ /* 0x000fe20000000800 */
[----:B------:R-:W-:Y:S01]  /*7750*/  @!PT LDS RZ, [RZ] ;  /* 0x00000000fffff984 */ /* 0x000fe20000000800 */
[----:B------:R-:W-:Y:S01]  /*7760*/  @!PT LDS RZ, [RZ] ;  /* 0x00000000fffff984 */ /* 0x000fe20000000800 */
[----:B------:R4:W-:Y:S06]  /*7770*/  MEMBAR.ALL.CTA ;  /* 0x0000000000007992 */ /* 0x0009ec0000008000 */
[----:B----4-:R-:W4:Y:S02]  /*7780*/  FENCE.VIEW.ASYNC.S ;  /* 0x00000000000073c6 */ /* 0x010f240000000000 */
[----:B----4-:R-:W-:Y:S06]  /*7790*/  BAR.SYNC.DEFER_BLOCKING 0x1, 0x80 ;  /* 0x0042000000007b1d */ /* 0x010fec0000010000 */
[----:B------:R-:W-:Y:S05]  /*77a0*/  @P0 BRA `(.L_x_58) ;  /* 0x0000000000280947 */ /* 0x000fea0003800000 */
[----:B------:R-:W-:Y:S01]  /*77b0*/  S2UR UR12, SR_CTAID.Z ;  /* 0x00000000000c79c3 */ /* 0x000fe20000002700 */
[----:B------:R-:W-:Y:S01]  /*77c0*/  ULDC.64 UR4, c[0x0][0x198] ;  /* 0x0000660000047ab9 */ /* 0x000fe20000000a00 */
[----:B------:R-:W-:Y:S01]  /*77d0*/  R2UR UR8, R19 ;  /* 0x00000000130872ca */ /* 0x000fe200000e0000 */
[----:B------:R-:W-:Y:S01]  /*77e0*/  UIADD3 UR4, UP0, UR4, 0x670, URZ ;  /* 0x0000067004047890 */ /* 0x000fe2000ff1e03f */
[----:B------:R-:W-:Y:S01]  /*77f0*/  UMOV UR9, 0x20 ;  /* 0x0000002000097882 */ /* 0x000fe20000000000 */
[----:B------:R-:W-:Y:S02]  /*7800*/  UMOV UR10, UR42 ;  /* 0x0000002a000a7c82 */ /* 0x000fe40008000000 */
[----:B------:R-:W-:Y:S01]  /*7810*/  UIADD3.X UR5, URZ, UR5, URZ, UP0, !UPT ;  /* 0x000000053f057290 */ /* 0x000fe200087fe43f */
[----:B------:R-:W4:Y:S08]  /*7820*/  S2UR UR11, SR_CTAID.Y ;  /* 0x00000000000b79c3 */ /* 0x000f300000002600 */
[----:B----4-:R4:W-:Y:S02]  /*7830*/  UTMASTG.4D [UR8], [UR4] ;  /* 0x00000008040073b5 */ /* 0x0109e40008018000 */
[----:B----4-:R0:W-:Y:S02]  /*7840*/  UTMACMDFLUSH ;  /* 0x00000000000079b7 */ /* 0x0101e40000000000 */
.L_x_58:
[----:B------:R-:W-:Y:S05]  /*7850*/  BSYNC B0 ;  /* 0x0000000000007941 */ /* 0x000fea0003800000 */
.L_x_57:
[----:B------:R-:W-:Y:S01]  /*7860*/  UIADD3 UR37, UR37, -0x1, URZ ;  /* 0xffffffff25257890 */ /* 0x000fe2000fffe03f */
[----:B------:R-:W-:-:S04]  /*7870*/  DEPBAR.LE SB0, 0x0 ;  /* 0x000080000000791a */ /* 0x000fc80000000000 */
[----:B------:R-:W-:-:S04]  /*7880*/  USHF.L.U32 UR4, UR37, 0x3, URZ ;  /* 0x0000000325047899 */ /* 0x000fc8000800063f */
[----:B------:R-:W-:-:S04]  /*7890*/  ULOP3.LUT UR4, UR4, 0x8, URZ, 0xe2, !UPT ;  /* 0x0000000804047892 */ /* 0x000fc8000f8ee23f */
[----:B------:R-:W-:-:S06]  /*78a0*/  ULOP3.LUT UR4, UR4, 0x18, URZ, 0x3c, !UPT ;  /* 0x0000001804047892 */ /* 0x000fcc000f8e3c3f */
[----:B------:R-:W-:-:S04]  /*78b0*/  MOV R0, UR4 ;  /* 0x0000000400007c02 */ /* 0x000fc80008000f00 */
[----:B------:R-:W-:Y:S01]  /*78c0*/  SYNCS.ARRIVE.TRANS64.A1T0 RZ, [R0+UR36+0x12090], RZ ;  /* 0x012090ff00ff79a7 */ /* 0x000fe20008100024 */
[----:B------:R-:W-:Y:S05]  /*78d0*/  EXIT ;  /* 0x000000000000794d */ /* 0x000fea0003800000 */
.L_x_6:
[----:B------:R-:W-:-:S08]  /*78e0*/  UISETP.NE.AND UP0, UPT, UR5, 0x1, UPT ;  /* 0x000000010500788c */ /* 0x000fd0000bf05270 */
[----:B------:R-:W1:-:S00]  /*78f0*/  USETMAXREG.DEALLOC.CTAPOOL 0x18 ;  /* 0x00000018000079c8 */ /* 0x000e4000080e0500 */
[----:B------:R-:W-:-:S13]  /*7900*/  PLOP3.LUT P0, PT, PT, PT, UP0, 0x80, 0x0 ;  /* 0x000000000000781c */ /* 0x000fda0003f0f008 */
[----:B------:R-:W-:Y:S05]  /*7910*/  @P0 EXIT ;  /* 0x000000000000094d */ /* 0x000fea0003800000 */
[----:B------:R-:W2:Y:S01]  /*7920*/  S2UR UR11, SR_CTAID.X ;  /* 0x00000000000b79c3 */ /* 0x000ea20000002500 */
[----:B------:R-:W-:Y:S01]  /*7930*/  ELECT P3, URZ, PT ;  /* 0x00000000003f782f */ /* 0x000fe20003860000 */
[----:B------:R-:W-:Y:S01]  /*7940*/  BSSY B0, `(.L_x_59) ;  /* 0x0000035000007945 */ /* 0x000fe20003800000 */
[----:B-1----:R-:W-:Y:S02]  /*7950*/  MOV R0, RZ ;  /* 0x000000ff00007202 */ /* 0x002fe40000000f00 */
[----:B------:R-:W-:Y:S02]  /*7960*/  MOV R7, RZ ;  /* 0x000000ff00077202 */ /* 0x000fe40000000f00 */
[----:B------:R-:W-:Y:S01]  /*7970*/  MOV R3, RZ ;  /* 0x000000ff00037202 */ /* 0x000fe20000000f00 */
[----:B------:R-:W1:Y:S08]  /*7980*/  S2UR UR36, SR_CTAID.Y ;  /* 0x00000000002479c3 */ /* 0x000e700000002600 */
[----:B------:R-:W3:Y:S01]  /*7990*/  S2UR UR37, SR_CTAID.Z ;  /* 0x00000000002579c3 */ /* 0x000ee20000002700 */
[----:B--2---:R-:W-:Y:S01]  /*79a0*/  USHF.L.U32 UR11, UR11, 0x7, URZ ;  /* 0x000000070b0b7899 */ /* 0x004fe2000800063f */
[----:B------:R-:W-:Y:S11]  /*79b0*/  @!P3 BRA `(.L_x_60) ;  /* 0x0000000000b4b947 */ /* 0x000ff60003800000 */
[----:B------:R-:W2:Y:S01]  /*79c0*/  S2R R3, SR_CgaCtaId ;  /* 0x0000000000037919 */ /* 0x000ea20000008800 */
[----:B------:R-:W-:Y:S02]  /*79d0*/  MOV R2, 0x400 ;  /* 0x0000040000027802 */ /* 0x000fe40000000f00 */
[----:B------:R-:W-:Y:S02]  /*79e0*/  MOV R4, 0x1 ;  /* 0x0000000100047802 */ /* 0x000fe40000000f00 */
[----:B--2---:R-:W-:Y:S02]  /*79f0*/  LEA R3, R3, R2, 0x18 ;  /* 0x0000000203037211 */ /* 0x004fe400078ec0ff */
[----:B------:R-:W-:-:S04]  /*7a00*/  SHF.L.U32 R2, R4, 0x1f, RZ ;  /* 0x0000001f04027819 */ /* 0x000fc800000006ff */
[----:B------:R-:W2:Y:S02]  /*7a10*/  SYNCS.PHASECHK.TRANS64.TRYWAIT P0, [R3+URZ+0x12060], R2 ;  /* 0x01206002030075a7 */ /* 0x000ea4000800017f */
[----:B--2---:R-:W-:Y:S05]  /*7a20*/  @!P0 BRA `(.L_x_61) ;  /* 0x0000001400a88947 */ /* 0x004fea0003800000 */
.L_x_97:
[----:B------:R-:W-:Y:S01]  /*7a30*/  ULOP3.LUT UR5, UR4, 0x2, URZ, 0xfc, !UPT ;  /* 0x0000000204057892 */ /* 0x000fe2000f8efc3f */
[----:B--2---:R-:W-:-:S03]  /*7a40*/  @P2 MOV R2, 0x1800 ;  /* 0x0000180000022802 */ /* 0x004fc60000000f00 */
[----:B------:R-:W-:Y:S01]  /*7a50*/  UPRMT UR5, UR5, 0x9910, URZ ;  /* 0x0000991005057896 */ /* 0x000fe2000800003f */
[----:B------:R2:W-:Y:S03]  /*7a60*/  @P2 SYNCS.ARRIVE.TRANS64 RZ, [R3+URZ+0x12050], R2 ;  /* 0x0120500203ff29a7 */ /* 0x0005e6000800003f */
[----:B------:R-:W-:-:S06]  /*7a70*/  UISETP.NE.AND UP0, UPT, UR5, 0x2, UPT ;  /* 0x000000020500788c */ /* 0x000fcc000bf05270 */
[----:B------:R-:W-:-:S13]  /*7a80*/  PLOP3.LUT P0, PT, PT, PT, UP0, 0x80, 0x0 ;  /* 0x000000000000781c */ /* 0x000fda0003f0f008 */
[----:B--2---:R-:W-:Y:S05]  /*7a90*/  @P0 BRA `(.L_x_62) ;  /* 0x0000000000040947 */ /* 0x004fea0003800000 */
[----:B-1-3--:R-:W-:Y:S01]  /*7aa0*/  BPT.TRAP 0x1 ;  /* 0x000000040000795c */ /* 0x00afe20000300000 */
.L_x_62:
[----:B------:R-:W-:-:S04]  /*7ab0*/  LOP3.LUT P0, RZ, R6, 0x1f, RZ, 0xc0, !PT ;  /* 0x0000001f06ff7812 */ /* 0x000fc8000780c0ff */
[----:B------:R-:W-:-:S13]  /*7ac0*/  PLOP3.LUT P0, PT, P0, P2, PT, 0x2a, 0x0 ;  /* 0x000000000000781c */ /* 0x000fda0000704572 */
[----:B------:R-:W-:Y:S05]  /*7ad0*/  @P0 BRA `(.L_x_63) ;  /* 0x0000000000040947 */ /* 0x000fea0003800000 */
[----:B-1-3--:R-:W-:Y:S01]  /*7ae0*/  BPT.TRAP 0x1 ;  /* 0x000000040000795c */ /* 0x00afe20000300000 */
.L_x_63:
[----:B------:R-:W-:Y:S01]  /*7af0*/  R2UR UR8, R3 ;  /* 0x00000000030872ca */ /* 0x000fe200000e0000 */
[----:B------:R-:W-:Y:S01]  /*7b00*/  ULDC.64 UR6, c[0x0][0x198] ;  /* 0x0000660000067ab9 */ /* 0x000fe20000000a00 */
[----:B------:R-:W-:Y:S01]  /*7b10*/  UMOV UR14, 0x0 ;  /* 0x00000000000e7882 */ /* 0x000fe20000000000 */
[----:B------:R-:W-:Y:S01]  /*7b20*/  UIADD3 UR6, UP0, UR6, 0xf0, URZ ;  /* 0x000000f006067890 */ /* 0x000fe2000ff1e03f */
[----:B------:R-:W-:Y:S01]  /*7b30*/  MOV R3, 0x1 ;  /* 0x0000000100037802 */ /* 0x000fe20000000f00 */
[----:B------:R-:W-:Y:S01]  /*7b40*/  UMOV UR15, 0x10000000 ;  /* 0x10000000000f7882 */ /* 0x000fe20000000000 */
[----:B------:R-:W-:Y:S01]  /*7b50*/  UMOV UR10, URZ ;  /* 0x0000003f000a7c82 */ /* 0x000fe20008000000 */
[----:B------:R-:W-:Y:S01]  /*7b60*/  UIADD3.X UR7, URZ, UR7, URZ, UP0, !UPT ;  /* 0x000000073f077290 */ /* 0x000fe200087fe43f */
[----:B------:R-:W-:Y:S01]  /*7b70*/  MOV R7, 0x40 ;  /* 0x0000004000077802 */ /* 0x000fe20000000f00 */
[----:B-1----:R-:W-:Y:S01]  /*7b80*/  UMOV UR12, UR36 ;  /* 0x00000024000c7c82 */ /* 0x002fe20008000000 */
[----:B---3--:R-:W-:Y:S01]  /*7b90*/  UMOV UR13, UR37 ;  /* 0x00000025000d7c82 */ /* 0x008fe20008000000 */
[----:B------:R-:W-:Y:S01]  /*7ba0*/  UMOV UR18, 0x10 ;  /* 0x0000001000127882 */ /* 0x000fe20000000000 */
[----:B------:R-:W-:Y:S01]  /*7bb0*/  UMOV UR19, UR11 ;  /* 0x0000000b00137c82 */ /* 0x000fe20008000000 */
[----:B------:R-:W-:-:S02]  /*7bc0*/  UIADD3 UR9, UR8, 0x12050, URZ ;  /* 0x0001205008097890 */ /* 0x000fc4000fffe03f */
[----:B------:R-:W-:Y:S02]  /*7bd0*/  UIADD3 UR16, UR8, 0x800, URZ ;  /* 0x0000080008107890 */ /* 0x000fe4000fffe03f */
[----:B------:R-:W-:Y:S01]  /*7be0*/  UIADD3 UR32, UR8, 0x1000, URZ ;  /* 0x0000100008207890 */ /* 0x000fe2000fffe03f */
[----:B------:R-:W-:Y:S01]  /*7bf0*/  UMOV UR20, UR36 ;  /* 0x0000002400147c82 */ /* 0x000fe20008000000 */
[----:B------:R-:W-:Y:S01]  /*7c00*/  UMOV UR21, UR37 ;  /* 0x0000002500157c82 */ /* 0x000fe20008000000 */
[----:B------:R-:W-:Y:S01]  /*7c10*/  UMOV UR17, UR9 ;  /* 0x0000000900117c82 */ /* 0x000fe20008000000 */
[----:B------:R-:W-:Y:S01]  /*7c20*/  UMOV UR34, 0x20 ;  /* 0x0000002000227882 */ /* 0x000fe20000000000 */
[----:B------:R-:W-:Y:S01]  /*7c30*/  UMOV UR35, UR11 ;  /* 0x0000000b00237c82 */ /* 0x000fe20008000000 */
[----:B------:R-:W-:Y:S01]  /*7c40*/  UMOV UR33, UR9 ;  /* 0x0000000900217c82 */ /* 0x000fe20008000000 */
[----:B------:R2:W-:Y:S01]  /*7c50*/  UTMALDG.4D [UR8], [UR6], desc[UR14] ;  /* 0x00000e08060075b4 */ /* 0x0005e20008019000 */
[----:B------:R2:W-:Y:S01]  /*7c60*/  UTMALDG.4D [UR16], [UR6], desc[UR14] ;  /* 0x00000e10060075b4 */ /* 0x0005e20008019000 */
[----:B------:R2:W-:Y:S02]  /*7c70*/  UTMALDG.4D [UR32], [UR6], desc[UR14] ;  /* 0x00000e20060075b4 */ /* 0x0005e40008019000 */
[----:B--2---:R-:W-:Y:S01]  /*7c80*/  NOP ;  /* 0x0000000000007918 */ /* 0x004fe20000000000 */
.L_x_60:
[----:B-1-3--:R-:W-:Y:S05]  /*7c90*/  BSYNC B0 ;  /* 0x0000000000007941 */ /* 0x00afea0003800000 */
.L_x_59:
[----:B------:R-:W1:Y:S01]  /*7ca0*/  LDC R2, c[0x0][0x28c] ;  /* 0x0000a300ff027b82 */ /* 0x000e620000000800 */
[----:B------:R-:W-:Y:S01]  /*7cb0*/  BSSY B0, `(.L_x_64) ;  /* 0x0000031000007945 */ /* 0x000fe20003800000 */
[----:B-1----:R-:W-:-:S13]  /*7cc0*/  ISETP.GT.AND P4, PT, R2, RZ, P3 ;  /* 0x000000ff0200720c */ /* 0x002fda0001f84270 */
[----:B------:R-:W-:Y:S05]  /*7cd0*/  @!P4 BRA `(.L_x_65) ;  /* 0x0000000000b8c947 */ /* 0x000fea0003800000 */
[----:B------:R-:W1:Y:S01]  /*7ce0*/  S2R R5, SR_CgaCtaId ;  /* 0x0000000000057919 */ /* 0x000e620000008800 */
[----:B------:R-:W-:-:S04]  /*7cf0*/  MOV R0, 0x400 ;  /* 0x0000040000007802 */ /* 0x000fc80000000f00 */
[----:B-1----:R-:W-:Y:S02]  /*7d00*/  LEA R5, R5, R0, 0x18 ;  /* 0x0000000005057211 */ /* 0x002fe400078ec0ff */
[----:B------:R-:W-:-:S04]  /*7d10*/  MOV R0, 0x1 ;  /* 0x0000000100007802 */ /* 0x000fc80000000f00 */
[----:B------:R-:W-:-:S04]  /*7d20*/  SHF.L.U32 R0, R0, 0x1f, RZ ;  /* 0x0000001f00007819 */ /* 0x000fc800000006ff */
[----:B------:R-:W1:Y:S02]  /*7d30*/  SYNCS.PHASECHK.TRANS64.TRYWAIT P0, [R5+URZ+0x12028], R0 ;  /* 0x01202800050075a7 */ /* 0x000e64000800017f */
[----:B-1----:R-:W-:Y:S05]  /*7d40*/  @!P0 BRA `(.L_x_66) ;  /* 0x0000001000f48947 */ /* 0x002fea0003800000 */
.L_x_98:
[----:B------:R-:W-:Y:S01]  /*7d50*/  ULOP3.LUT UR5, UR4, 0x2, URZ, 0xfc, !UPT ;  /* 0x0000000204057892 */ /* 0x000fe2000f8efc3f */
[----:B-1----:R-:W-:-:S03]  /*7d60*/  @P2 MOV R0, 0x3000 ;  /* 0x0000300000002802 */ /* 0x002fc60000000f00 */
[----:B------:R-:W-:Y:S01]  /*7d70*/  UPRMT UR5, UR5, 0x9910, URZ ;  /* 0x0000991005057896 */ /* 0x000fe2000800003f */
[----:B------:R1:W-:Y:S03]  /*7d80*/  @P2 SYNCS.ARRIVE.TRANS64 RZ, [R5+URZ+0x12000], R0 ;  /* 0x0120000005ff29a7 */ /* 0x0003e6000800003f */
[----:B------:R-:W-:-:S06]  /*7d90*/  UISETP.NE.AND UP0, UPT, UR5, 0x2, UPT ;  /* 0x000000020500788c */ /* 0x000fcc000bf05270 */
[----:B------:R-:W-:-:S13]  /*7da0*/  PLOP3.LUT P0, PT, PT, PT, UP0, 0x80, 0x0 ;  /* 0x000000000000781c */ /* 0x000fda0003f0f008 */
[----:B-1----:R-:W-:Y:S05]  /*7db0*/  @P0 BRA `(.L_x_67) ;  /* 0x0000000000040947 */ /* 0x002fea0003800000 */
[----:B------:R-:W-:Y:S01]  /*7dc0*/  BPT.TRAP 0x1 ;  /* 0x000000040000795c */ /* 0x000fe20000300000 */
.L_x_67:
[----:B------:R-:W-:-:S04]  /*7dd0*/  LOP3.LUT P0, RZ, R6, 0x1f, RZ, 0xc0, !PT ;  /* 0x0000001f06ff7812 */ /* 0x000fc8000780c0ff */
[----:B------:R-:W-:-:S13]  /*7de0*/  PLOP3.LUT P0, PT, P0, P2, PT, 0x2a, 0x0 ;  /* 0x000000000000781c */ /* 0x000fda0000704572 */
[----:B------:R-:W-:Y:S05]  /*7df0*/  @P0 BRA `(.L_x_68) ;  /* 0x0000000000040947 */ /* 0x000fea0003800000 */
[----:B------:R-:W-:Y:S01]  /*7e00*/  BPT.TRAP 0x1 ;  /* 0x000000040000795c */ /* 0x000fe20000300000 */
.L_x_68:
[----:B------:R-:W-:Y:S01]  /*7e10*/  R2UR UR16, R5 ;  /* 0x00000000051072ca */ /* 0x000fe200000e0000 */
[----:B------:R-:W-:Y:S01]  /*7e20*/  ULDC.64 UR6, c[0x0][0x198] ;  /* 0x0000660000067ab9 */ /* 0x000fe20000000a00 */
[----:B------:R-:W-:Y:S01]  /*7e30*/  UMOV UR35, URZ ;  /* 0x0000003f00237c82 */ /* 0x000fe20008000000 */
[----:B------:R-:W-:Y:S01]  /*7e40*/  UIADD3 UR6, UP0, UR6, 0x1f0, URZ ;  /* 0x000001f006067890 */ /* 0x000fe2000ff1e03f */
[----:B------:R-:W-:Y:S01]  /*7e50*/  MOV R0, 0x1 ;  /* 0x0000000100007802 */ /* 0x000fe20000000f00 */
[----:B------:R-:W-:Y:S01]  /*7e60*/  UMOV UR8, 0x0 ;  /* 0x0000000000087882 */ /* 0x000fe20000000000 */
[----:B------:R-:W-:Y:S01]  /*7e70*/  UMOV UR9, 0x10000000 ;  /* 0x1000000000097882 */ /* 0x000fe20000000000 */
[----:B------:R-:W-:Y:S01]  /*7e80*/  UIADD3.X UR7, URZ, UR7, URZ, UP0, !UPT ;  /* 0x000000073f077290 */ /* 0x000fe200087fe43f */
[----:B------:R-:W-:Y:S01]  /*7e90*/  UMOV UR34, URZ ;  /* 0x0000003f00227c82 */ /* 0x000fe20008000000 */
[----:B------:R-:W-:Y:S01]  /*7ea0*/  UMOV UR26, 0x10 ;  /* 0x00000010001a7882 */ /* 0x000fe20000000000 */
[----:B------:R-:W-:Y:S01]  /*7eb0*/  UMOV UR28, UR36 ;  /* 0x00000024001c7c82 */ /* 0x000fe20008000000 */
[----:B------:R-:W-:-:S02]  /*7ec0*/  UMOV UR29, UR37 ;  /* 0x00000025001d7c82 */ /* 0x000fc40008000000 */
[----:B------:R-:W-:Y:S02]  /*7ed0*/  UIADD3 UR32, UR16, 0x3000, URZ ;  /* 0x0000300010207890 */ /* 0x000fe4000fffe03f */
[----:B------:R-:W-:Y:S02]  /*7ee0*/  UIADD3 UR33, UR16, 0x12000, URZ ;  /* 0x0001200010217890 */ /* 0x000fe4000fffe03f */
[----:B------:R-:W-:Y:S02]  /*7ef0*/  UIADD3 UR24, UR16, 0x4000, URZ ;  /* 0x0000400010187890 */ /* 0x000fe4000fffe03f */
[----:B------:R-:W-:Y:S01]  /*7f00*/  UIADD3 UR16, UR16, 0x5000, URZ ;  /* 0x0000500010107890 */ /* 0x000fe2000fffe03f */
[----:B------:R-:W-:Y:S02]  /*7f10*/  UMOV UR27, UR35 ;  /* 0x00000023001b7c82 */ /* 0x000fe40008000000 */
[----:B------:R-:W-:Y:S01]  /*7f20*/  UMOV UR25, UR33 ;  /* 0x0000002100197c82 */ /* 0x000fe20008000000 */
[----:B------:R-:W-:Y:S01]  /*7f30*/  UMOV UR18, 0x20 ;  /* 0x0000002000127882 */ /* 0x000fe20000000000 */
[----:B------:R-:W-:Y:S01]  /*7f40*/  UMOV UR20, UR36 ;  /* 0x0000002400147c82 */ /* 0x000fe20008000000 */
[----:B------:R-:W-:Y:S01]  /*7f50*/  UMOV UR21, UR37 ;  /* 0x0000002500157c82 */ /* 0x000fe20008000000 */
[----:B------:R-:W-:Y:S01]  /*7f60*/  UMOV UR19, UR35 ;  /* 0x0000002300137c82 */ /* 0x000fe20008000000 */
[----:B------:R1:W-:Y:S01]  /*7f70*/  UTMALDG.4D [UR32], [UR6], desc[UR8] ;  /* 0x00000820060075b4 */ /* 0x0003e20008019000 */
[----:B------:R-:W-:Y:S01]  /*7f80*/  UMOV UR17, UR33 ;  /* 0x0000002100117c82 */ /* 0x000fe20008000000 */
[----:B------:R1:W-:Y:S01]  /*7f90*/  UTMALDG.4D [UR24], [UR6], desc[UR8] ;  /* 0x00000818060075b4 */ /* 0x0003e20008019000 */
[----:B------:R1:W-:Y:S02]  /*7fa0*/  UTMALDG.4D [UR16], [UR6], desc[UR8] ;  /* 0x00000810060075b4 */ /* 0x0003e40008019000 */
[----:B-1----:R-:W-:Y:S01]  /*7fb0*/  NOP ;  /* 0x0000000000007918 */ /* 0x002fe20000000000 */
.L_x_65:
[----:B------:R-:W-:Y:S05]  /*7fc0*/  BSYNC B0 ;  /* 0x0000000000007941 */ /* 0x000fea0003800000 */
.L_x_64:
[----:B------:R-:W-:Y:S04]  /*7fd0*/  BSSY B0, `(.L_x_69) ;  /* 0x0000033000007945 */ /* 0x000fe80003800000 */
[----:B------:R-:W-:Y:S05]  /*7fe0*/  @!P3 BRA `(.L_x_70) ;  /* 0x0000000000c4b947 */ /* 0x000fea0003800000 */
[----:B------:R-:W1:Y:S01]  /*7ff0*/  S2R R5, SR_CgaCtaId ;  /* 0x0000000000057919 */ /* 0x000e620000008800 */
[----:B------:R-:W-:-:S04]  /*8000*/  MOV R4, 0x400 ;  /* 0x0000040000047802 */ /* 0x000fc80000000f00 */
[----:B-1----:R-:W-:Y:S02]  /*8010*/  LEA R8, R5, R4, 0x18 ;  /* 0x0000000405087211 */ /* 0x002fe400078ec0ff */
[----:B------:R-:W-:Y:S02]  /*8020*/  MOV R5, 0x1 ;  /* 0x0000000100057802 */ /* 0x000fe40000000f00 */
[----:B------:R-:W-:Y:S02]  /*8030*/  LEA R4, R3, R8, 0x3 ;  /* 0x0000000803047211 */ /* 0x000fe400078e18ff */
[----:B------:R-:W-:-:S04]  /*8040*/  SHF.L.U32 R5, R5, 0x1f, RZ ;  /* 0x0000001f05057819 */ /* 0x000fc800000006ff */
[----:B------:R-:W1:Y:S02]  /*8050*/  SYNCS.PHASECHK.TRANS64.TRYWAIT P0, [R4+URZ+0x12060], R5 ;  /* 0x01206005040075a7 */ /* 0x000e64000800017f */
[----:B-1----:R-:W-:Y:S05]  /*8060*/  @!P0 BRA `(.L_x_71) ;  /* 0x0000001000408947 */ /* 0x002fea0003800000 */
.L_x_99:
        /* <DEDUP_REMOVED lines=8> */
.L_x_72:
[----:B------:R-:W-:-:S04]  /*80f0*/  LOP3.LUT P0, RZ, R6, 0x1f, RZ, 0xc0, !PT ;  /* 0x0000001f06ff7812 */ /* 0x000fc8000780c0ff */
[----:B------:R-:W-:-:S13]  /*8100*/  PLOP3.LUT P0, PT, P0, P2, PT, 0x2a, 0x0 ;  /* 0x000000000000781c */ /* 0x000fda0000704572 */
[----:B------:R-:W-:Y:S05]  /*8110*/  @P0 BRA `(.L_x_73) ;  /* 0x0000000000040947 */ /* 0x000fea0003800000 */
[----:B------:R-:W-:Y:S01]  /*8120*/  BPT.TRAP 0x1 ;  /* 0x000000040000795c */ /* 0x000fe20000300000 */
.L_x_73:
[----:B------:R-:W-:Y:S01]  /*8130*/  R2UR UR24, R3 ;  /* 0x00000000031872ca */ /* 0x000fe200000e0000 */
[----:B------:R-:W-:Y:S01]  /*8140*/  ULDC.64 UR6, c[0x0][0x198] ;  /* 0x0000660000067ab9 */ /* 0x000fe20000000a00 */
[----:B------:R-:W-:Y:S01]  /*8150*/  R2UR UR5, R8 ;  /* 0x00000000080572ca */ /* 0x000fe200000e0000 */
[----:B------:R-:W-:Y:S01]  /*8160*/  UIADD3 UR6, UP0, UR6, 0xf0, URZ ;  /* 0x000000f006067890 */ /* 0x000fe2000ff1e03f */
[----:B------:R-:W-:Y:S01]  /*8170*/  R2UR UR27, R7 ;  /* 0x00000000071b72ca */ /* 0x000fe200000e0000 */
[----:B------:R-:W-:Y:S01]  /*8180*/  UMOV UR8, 0x0 ;  /* 0x0000000000087882 */ /* 0x000fe20000000000 */
[----:B------:R-:W-:Y:S01]  /*8190*/  R2UR UR25, R4 ;  /* 0x00000000041972ca */ /* 0x000fe200000e0000 */
[----:B------:R-:W-:Y:S01]  /*81a0*/  UIADD3.X UR7, URZ, UR7, URZ, UP0, !UPT ;  /* 0x000000073f077290 */ /* 0x000fe200087fe43f */
[----:B------:R-:W-:Y:S01]  /*81b0*/  UMOV UR9, 0x10000000 ;  /* 0x1000000000097882 */ /* 0x000fe20000000000 */
[----:B------:R-:W-:Y:S01]  /*81c0*/  UMOV UR26, URZ ;  /* 0x0000003f001a7c82 */ /* 0x000fe20008000000 */
[----:B------:R-:W-:Y:S01]  /*81d0*/  UMOV UR28, UR36 ;  /* 0x00000024001c7c82 */ /* 0x000fe20008000000 */
[----:B------:R-:W-:Y:S01]  /*81e0*/  UMOV UR29, UR37 ;  /* 0x00000025001d7c82 */ /* 0x000fe20008000000 */
[----:B------:R-:W-:Y:S01]  /*81f0*/  UMOV UR18, 0x10 ;  /* 0x0000001000127882 */ /* 0x000fe20000000000 */
[----:B------:R-:W-:-:S02]  /*8200*/  UMOV UR20, UR36 ;  /* 0x0000002400147c82 */ /* 0x000fc40008000000 */
[----:B------:R-:W-:Y:S02]  /*8210*/  UIMAD UR24, UR24, 0x1800, UR5 ;  /* 0x00001800181878a4 */ /* 0x000fe4000f8e0205 */
[----:B------:R-:W-:Y:S02]  /*8220*/  UIADD3 UR27, UR11, UR27, URZ ;  /* 0x0000001b0b1b7290 */ /* 0x000fe4000fffe03f */
[----:B------:R-:W-:Y:S02]  /*8230*/  UIADD3 UR25, UR25, 0x12050, URZ ;  /* 0x0001205019197890 */ /* 0x000fe4000fffe03f */
[----:B------:R-:W-:Y:S02]  /*8240*/  UIADD3 UR16, UR24, 0x800, URZ ;  /* 0x0000080018107890 */ /* 0x000fe4000fffe03f */
[----:B------:R-:W-:Y:S01]  /*8250*/  UIADD3 UR32, UR24, 0x1000, URZ ;  /* 0x0000100018207890 */ /* 0x000fe2000fffe03f */
[----:B------:R-:W-:Y:S02]  /*8260*/  UMOV UR21, UR37 ;  /* 0x0000002500157c82 */ /* 0x000fe40008000000 */
[----:B------:R-:W-:Y:S01]  /*8270*/  UMOV UR17, UR25 ;  /* 0x0000001900117c82 */ /* 0x000fe20008000000 */
[----:B------:R-:W-:Y:S01]  /*8280*/  UMOV UR19, UR27 ;  /* 0x0000001b00137c82 */ /* 0x000fe20008000000 */
[----:B------:R-:W-:Y:S01]  /*8290*/  UMOV UR34, 0x20 ;  /* 0x0000002000227882 */ /* 0x000fe20000000000 */
[----:B------:R-:W-:Y:S01]  /*82a0*/  UMOV UR33, UR25 ;  /* 0x0000001900217c82 */ /* 0x000fe20008000000 */
[----:B------:R1:W-:Y:S01]  /*82b0*/  UTMALDG.4D [UR24], [UR6], desc[UR8] ;  /* 0x00000818060075b4 */ /* 0x0003e20008019000 */
[----:B------:R-:W-:Y:S01]  /*82c0*/  UMOV UR35, UR27 ;  /* 0x0000001b00237c82 */ /* 0x000fe20008000000 */
[----:B------:R1:W-:Y:S01]  /*82d0*/  UTMALDG.4D [UR16], [UR6], desc[UR8] ;  /* 0x00000810060075b4 */ /* 0x0003e20008019000 */
[----:B------:R1:W-:Y:S02]  /*82e0*/  UTMALDG.4D [UR32], [UR6], desc[UR8] ;  /* 0x00000820060075b4 */ /* 0x0003e40008019000 */
[----:B-1----:R-:W-:Y:S01]  /*82f0*/  NOP ;  /* 0x0000000000007918 */ /* 0x002fe20000000000 */
.L_x_70:
[----:B------:R-:W-:Y:S05]  /*8300*/  BSYNC B0 ;  /* 0x0000000000007941 */ /* 0x000fea0003800000 */
.L_x_69:
[----:B------:R-:W-:Y:S01]  /*8310*/  BSSY B0, `(.L_x_74) ;  /* 0x0000035000007945 */ /* 0x000fe20003800000 */
[----:B------:R-:W-:-:S03]  /*8320*/  MOV R8, RZ ;  /* 0x000000ff00087202 */ /* 0x000fc60000000f00 */
        /* <DEDUP_REMOVED lines=9> */
.L_x_100:
        /* <DEDUP_REMOVED lines=8> */
.L_x_77:
[----:B------:R-:W-:-:S04]  /*8440*/  LOP3.LUT P0, RZ, R6, 0x1f, RZ, 0xc0, !PT ;  /* 0x0000001f06ff7812 */ /* 0x000fc8000780c0ff */
[----:B------:R-:W-:-:S13]  /*8450*/  PLOP3.LUT P0, PT, P0, P2, PT, 0x2a, 0x0 ;  /* 0x000000000000781c */ /* 0x000fda0000704572 */
[----:B------:R-:W-:Y:S05]  /*8460*/  @P0 BRA `(.L_x_78) ;  /* 0x0000000000040947 */ /* 0x000fea0003800000 */
[----:B------:R-:W-:Y:S01]  /*8470*/  BPT.TRAP 0x1 ;  /* 0x000000040000795c */ /* 0x000fe20000300000 */
.L_x_78:
[C---:B------:R-:W-:Y:S01]  /*8480*/  IMAD R5, R0.reuse, 0x3000, R5 ;  /* 0x0000300000057824 */ /* 0x040fe200078e0205 */
[----:B------:R-:W-:Y:S01]  /*8490*/  R2UR UR25, R3 ;  /* 0x00000000031972ca */ /* 0x000fe200000e0000 */
[----:B------:R-:W-:Y:S01]  /*84a0*/  ULDC.64 UR6, c[0x0][0x198] ;  /* 0x0000660000067ab9 */ /* 0x000fe20000000a00 */
[----:B------:R-:W-:Y:S01]  /*84b0*/  UMOV UR27, URZ ;  /* 0x0000003f001b7c82 */ /* 0x000fe20008000000 */
[----:B------:R-:W-:Y:S01]  /*84c0*/  UIADD3 UR6, UP0, UR6, 0x2f0, URZ ;  /* 0x000002f006067890 */ /* 0x000fe2000ff1e03f */
[----:B------:R-:W-:Y:S01]  /*84d0*/  R2UR UR32, R5 ;  /* 0x00000000052072ca */ /* 0x000fe200000e0000 */
[----:B------:R-:W-:Y:S01]  /*84e0*/  UMOV UR8, 0x0 ;  /* 0x0000000000087882 */ /* 0x000fe20000000000 */
[----:B------:R-:W-:Y:S01]  /*84f0*/  UMOV UR9, 0x10000000 ;  /* 0x1000000000097882 */ /* 0x000fe20000000000 */
[----:B------:R-:W-:Y:S01]  /*8500*/  UIADD3.X UR7, URZ, UR7, URZ, UP0, !UPT ;  /* 0x000000073f077290 */ /* 0x000fe200087fe43f */
[----:B------:R-:W-:Y:S01]  /*8510*/  IADD3 R0, R0, 0x1, RZ ;  /* 0x0000000100007810 */ /* 0x000fe20007ffe0ff */
[----:B------:R-:W-:Y:S01]  /*8520*/  UMOV UR26, URZ ;  /* 0x0000003f001a7c82 */ /* 0x000fe20008000000 */
[----:B------:R-:W-:Y:S01]  /*8530*/  UMOV UR28, UR36 ;  /* 0x00000024001c7c82 */ /* 0x000fe20008000000 */
[----:B------:R-:W-:Y:S01]  /*8540*/  UMOV UR29, UR37 ;  /* 0x00000025001d7c82 */ /* 0x000fe20008000000 */
[----:B------:R-:W-:Y:S01]  /*8550*/  UMOV UR18, 0x10 ;  /* 0x0000001000127882 */ /* 0x000fe20000000000 */
[----:B------:R-:W-:Y:S01]  /*8560*/  UIADD3 UR25, UR25, 0x12000, URZ ;  /* 0x0001200019197890 */ /* 0x000fe2000fffe03f */
[----:B------:R-:W-:Y:S01]  /*8570*/  MOV R8, 0x1 ;  /* 0x0000000100087802 */ /* 0x000fe20000000f00 */
[----:B------:R-:W-:Y:S01]  /*8580*/  UMOV UR20, UR36 ;  /* 0x0000002400147c82 */ /* 0x000fe20008000000 */
[----:B------:R-:W-:Y:S01]  /*8590*/  UMOV UR21, UR37 ;  /* 0x0000002500157c82 */ /* 0x000fe20008000000 */
[----:B------:R-:W-:-:S02]  /*85a0*/  UIADD3 UR24, UR32, 0x3000, URZ ;  /* 0x0000300020187890 */ /* 0x000fc4000fffe03f */
[----:B------:R-:W-:Y:S02]  /*85b0*/  UIADD3 UR16, UR32, 0x4000, URZ ;  /* 0x0000400020107890 */ /* 0x000fe4000fffe03f */
[----:B------:R-:W-:Y:S01]  /*85c0*/  UIADD3 UR32, UR32, 0x5000, URZ ;  /* 0x0000500020207890 */ /* 0x000fe2000fffe03f */
[----:B------:R-:W-:Y:S01]  /*85d0*/  UMOV UR19, UR27 ;  /* 0x0000001b00137c82 */ /* 0x000fe20008000000 */
[----:B------:R-:W-:Y:S01]  /*85e0*/  UMOV UR17, UR25 ;  /* 0x0000001900117c82 */ /* 0x000fe20008000000 */
[----:B------:R-:W-:Y:S01]  /*85f0*/  UMOV UR34, 0x20 ;  /* 0x0000002000227882 */ /* 0x000fe20000000000 */
[----:B------:R-:W-:Y:S01]  /*8600*/  UMOV UR35, UR27 ;  /* 0x0000001b00237c82 */ /* 0x000fe20008000000 */
[----:B------:R1:W-:Y:S01]  /*8610*/  UTMALDG.4D [UR24], [UR6], desc[UR8] ;  /* 0x00000818060075b4 */ /* 0x0003e20008019000 */
[----:B------:R-:W-:Y:S01]  /*8620*/  UMOV UR33, UR25 ;  /* 0x0000001900217c82 */ /* 0x000fe20008000000 */
[----:B------:R1:W-:Y:S02]  /*8630*/  UTMALDG.4D [UR16], [UR6], desc[UR8] ;  /* 0x00000810060075b4 */ /* 0x0003e40008019000 */
[----:B------:R1:W-:Y:S02]  /*8640*/  UTMALDG.4D [UR32], [UR6], desc[UR8] ;  /* 0x00000820060075b4 */ /* 0x0003e40008019000 */
[----:B-1----:R-:W-:Y:S01]  /*8650*/  NOP ;  /* 0x0000000000007918 */ /* 0x002fe20000000000 */
.L_x_75:
[----:B------:R-:W-:Y:S05]  /*8660*/  BSYNC B0 ;  /* 0x0000000000007941 */ /* 0x000fea0003800000 */
.L_x_74:
[----:B------:R-:W-:-:S13]  /*8670*/  ISETP.GE.AND P0, PT, R2, 0x81, PT ;  /* 0x000000810200780c */ /* 0x000fda0003f06270 */
[----:B------:R-:W-:Y:S05]  /*8680*/  @!P0 EXIT ;  /* 0x000000000000894d */ /* 0x000fea0003800000 */
[----:B------:R-:W-:Y:S01]  /*8690*/  IADD3 R2, R2, 0x7f, RZ ;  /* 0x0000007f02027810 */ /* 0x000fe20007ffe0ff */
[----:B------:R-:W-:Y:S01]  /*86a0*/  BSSY B0, `(.L_x_79) ;  /* 0x0000077000007945 */ /* 0x000fe20003800000 */
[----:B------:R-:W-:Y:S02]  /*86b0*/  LOP3.LUT P0, RZ, R6, 0x1f, RZ, 0xc0, !PT ;  /* 0x0000001f06ff7812 */ /* 0x000fe4000780c0ff */
[----:B------:R-:W-:Y:S02]  /*86c0*/  SHF.R.S32.HI R3, RZ, 0x1f, R2 ;  /* 0x0000001fff037819 */ /* 0x000fe40000011402 */
[----:B------:R-:W-:Y:S02]  /*86d0*/  PLOP3.LUT P0, PT, P0, P2, PT, 0x2a, 0x0 ;  /* 0x000000000000781c */ /* 0x000fe40000704572 */
[----:B------:R-:W-:Y:S02]  /*86e0*/  LEA.HI R3, R3, R2, RZ, 0x7 ;  /* 0x0000000203037211 */ /* 0x000fe400078f38ff */
[----:B------:R-:W-:-:S02]  /*86f0*/  MOV R2, UR4 ;  /* 0x0000000400027c02 */ /* 0x000fc40008000f00 */
[----:B------:R-:W-:Y:S02]  /*8700*/  SHF.R.S32.HI R3, RZ, 0x7, R3 ;  /* 0x00000007ff037819 */ /* 0x000fe40000011403 */
[----:B------:R-:W-:Y:S02]  /*8710*/  LOP3.LUT R2, R2, 0x2, RZ, 0xfc, !PT ;  /* 0x0000000202027812 */ /* 0x000fe400078efcff */
[----:B------:R-:W-:Y:S02]  /*8720*/  SHF.L.U32 R4, R3, 0x1, RZ ;  /* 0x0000000103047819 */ /* 0x000fe400000006ff */
[----:B------:R-:W-:-:S07]  /*8730*/  MOV R3, 0x1 ;  /* 0x0000000100037802 */ /* 0x000fce0000000f00 */
.L_x_90:
[----:B------:R-:W-:Y:S04]  /*8740*/  BSSY B1, `(.L_x_80) ;  /* 0x0000033000017945 */ /* 0x000fe80003800000 */
[----:B------:R-:W-:Y:S05]  /*8750*/  @!P3 BRA `(.L_x_81) ;  /* 0x0000000000c4b947 */ /* 0x000fea0003800000 */
[----:B------:R-:W1:Y:S01]  /*8760*/  S2R R6, SR_CgaCtaId ;  /* 0x0000000000067919 */ /* 0x000e620000008800 */
[----:B------:R-:W-:-:S04]  /*8770*/  MOV R5, 0x400 ;  /* 0x0000040000057802 */ /* 0x000fc80000000f00 */
[----:B-1----:R-:W-:Y:S02]  /*8780*/  LEA R7, R6, R5, 0x18 ;  /* 0x0000000506077211 */ /* 0x002fe400078ec0ff */
[----:B------:R-:W-:Y:S02]  /*8790*/  SHF.L.U32 R5, R3, 0x1f, RZ ;  /* 0x0000001f03057819 */ /* 0x000fe400000006ff */
[----:B------:R-:W-:-:S04]  /*87a0*/  LEA R6, R0, R7, 0x3 ;  /* 0x0000000700067211 */ /* 0x000fc800078e18ff */
[----:B------:R-:W1:Y:S02]  /*87b0*/  SYNCS.PHASECHK.TRANS64.TRYWAIT P4, [R6+URZ+0x12028], R5 ;  /* 0x01202805060075a7 */ /* 0x000e64000808017f */
[----:B-1----:R-:W-:Y:S05]  /*87c0*/  @!P4 BRA `(.L_x_82) ;  /* 0x000000080090c947 */ /* 0x002fea0003800000 */
.L_x_101:
[----:B-1----:R-:W-:-:S04]  /*87d0*/  @P2 MOV R5, 0x3000 ;  /* 0x0000300000052802 */ /* 0x002fc80000000f00 */
[----:B------:R1:W-:Y:S02]  /*87e0*/  @P2 SYNCS.ARRIVE.TRANS64 RZ, [R6+URZ+0x12000], R5 ;  /* 0x0120000506ff29a7 */ /* 0x0003e4000800003f */
[----:B-1----:R-:W-:-:S04]  /*87f0*/  PRMT R5, R2, 0x9910, RZ ;  /* 0x0000991002057816 */ /* 0x002fc800000000ff */
[----:B------:R-:W-:-:S13]  /*8800*/  ISETP.NE.AND P4, PT, R5, 0x2, PT ;  /* 0x000000020500780c */ /* 0x000fda0003f85270 */
[----:B------:R-:W-:Y:S05]  /*8810*/  @P4 BRA `(.L_x_83) ;  /* 0x0000000000044947 */ /* 0x000fea0003800000 */
[----:B------:R-:W-:Y:S01]  /*8820*/  BPT.TRAP 0x1 ;  /* 0x000000040000795c */ /* 0x000fe20000300000 */
.L_x_83:
[----:B------:R-:W-:Y:S05]  /*8830*/  @P0 BRA `(.L_x_84) ;  /* 0x0000000000040947 */ /* 0x000fea0003800000 */
[----:B------:R-:W-:Y:S01]  /*8840*/  BPT.TRAP 0x1 ;  /* 0x000000040000795c */ /* 0x000fe20000300000 */
.L_x_84:
[----:B------:R-:W-:Y:S01]  /*8850*/  IMAD R7, R0, 0x3000, R7 ;  /* 0x0000300000077824 */ /* 0x000fe200078e0207 */
[----:B------:R-:W-:Y:S01]  /*8860*/  R2UR UR33, R6 ;  /* 0x00000000062172ca */ /* 0x000fe200000e0000 */
[----:B------:R-:W-:Y:S01]  /*8870*/  ULDC.64 UR6, c[0x0][0x198] ;  /* 0x0000660000067ab9 */ /* 0x000fe20000000a00 */
[----:B------:R-:W-:Y:S01]  /*8880*/  R2UR UR35, R8 ;  /* 0x00000000082372ca */ /* 0x000fe200000e0000 */
[----:B------:R-:W-:Y:S01]  /*8890*/  UIADD3 UR6, UP0, UR6, 0x1f0, URZ ;  /* 0x000001f006067890 */ /* 0x000fe2000ff1e03f */
[----:B------:R-:W-:Y:S01]  /*88a0*/  R2UR UR16, R7 ;  /* 0x00000000071072ca */ /* 0x000fe200000e0000 */
[----:B------:R-:W-:Y:S01]  /*88b0*/  UMOV UR8, 0x0 ;  /* 0x0000000000087882 */ /* 0x000fe20000000000 */
[----:B------:R-:W-:Y:S01]  /*88c0*/  UMOV UR9, 0x10000000 ;  /* 0x1000000000097882 */ /* 0x000fe20000000000 */
[----:B------:R-:W-:Y:S01]  /*88d0*/  UIADD3.X UR7, URZ, UR7, URZ, UP0, !UPT ;  /* 0x000000073f077290 */ /* 0x000fe200087fe43f */
[----:B------:R-:W-:Y:S01]  /*88e0*/  IADD3 R5, R0, 0x1, RZ ;  /* 0x0000000100057810 */ /* 0x000fe20007ffe0ff */
[----:B------:R-:W-:Y:S01]  /*88f0*/  UMOV UR34, URZ ;  /* 0x0000003f00227c82 */ /* 0x000fe20008000000 */
[----:B------:R-:W-:Y:S01]  /*8900*/  UMOV UR26, 0x10 ;  /* 0x00000010001a7882 */ /* 0x000fe20000000000 */
[----:B------:R-:W-:Y:S01]  /*8910*/  UMOV UR28, UR36 ;  /* 0x00000024001c7c82 */ /* 0x000fe20008000000 */
[----:B------:R-:W-:Y:S01]  /*8920*/  UMOV UR29, UR37 ;  /* 0x00000025001d7c82 */ /* 0x000fe20008000000 */
[----:B------:R-:W-:Y:S01]  /*8930*/  UIADD3 UR33, UR33, 0x12000, URZ ;  /* 0x0001200021217890 */ /* 0x000fe2000fffe03f */
[----:B------:R-:W-:Y:S01]  /*8940*/  ISETP.NE.AND P4, PT, R5, 0x5, PT ;  /* 0x000000050500780c */ /* 0x000fe20003f85270 */
[----:B------:R-:W-:-:S02]  /*8950*/  USHF.L.U32 UR35, UR35, 0x7, URZ ;  /* 0x0000000723237899 */ /* 0x000fc4000800063f */
[----:B------:R-:W-:Y:S01]  /*8960*/  UIADD3 UR32, UR16, 0x3000, URZ ;  /* 0x0000300010207890 */ /* 0x000fe2000fffe03f */
[----:B------:R-:W-:Y:S01]  /*8970*/  SEL R0, RZ, 0x1, P4 ;  /* 0x00000001ff007807 */ /* 0x000fe20002000000 */
[----:B------:R-:W-:Y:S02]  /*8980*/  UIADD3 UR24, UR16, 0x4000, URZ ;  /* 0x0000400010187890 */ /* 0x000fe4000fffe03f */
[----:B------:R-:W-:Y:S01]  /*8990*/  UIADD3 UR16, UR16, 0x5000, URZ ;  /* 0x0000500010107890 */ /* 0x000fe2000fffe03f */
[----:B------:R-:W-:Y:S01]  /*89a0*/  LOP3.LUT R3, R3, R0, RZ, 0x3c, !PT ;  /* 0x0000000003037212 */ /* 0x000fe200078e3cff */
[----:B------:R-:W-:Y:S01]  /*89b0*/  UMOV UR25, UR33 ;  /* 0x0000002100197c82 */ /* 0x000fe20008000000 */
[----:B------:R-:W-:Y:S01]  /*89c0*/  UMOV UR27, UR35 ;  /* 0x00000023001b7c82 */ /* 0x000fe20008000000 */
[----:B------:R-:W-:Y:S01]  /*89d0*/  UMOV UR18, 0x20 ;  /* 0x0000002000127882 */ /* 0x000fe20000000000 */
[----:B------:R-:W-:Y:S01]  /*89e0*/  UMOV UR20, UR36 ;  /* 0x0000002400147c82 */ /* 0x000fe20008000000 */
[----:B------:R-:W-:Y:S01]  /*89f0*/  UMOV UR21, UR37 ;  /* 0x0000002500157c82 */ /* 0x000fe20008000000 */
[----:B------:R-:W-:Y:S01]  /*8a00*/  UMOV UR17, UR33 ;  /* 0x0000002100117c82 */ /* 0x000fe20008000000 */
[----:B------:R-:W-:Y:S01]  /*8a10*/  UMOV UR19, UR35 ;  /* 0x0000002300137c82 */ /* 0x000fe20008000000 */
[----:B------:R1:W-:Y:S01]  /*8a20*/  UTMALDG.4D [UR32], [UR6], desc[UR8] ;  /* 0x00000820060075b4 */ /* 0x0003e20008019000 */
[----:B------:R-:W-:Y:S01]  /*8a30*/  SEL R0, R5, RZ, P4 ;  /* 0x000000ff05007207 */ /* 0x000fe20002000000 */
[----:B------:R1:W-:Y:S01]  /*8a40*/  UTMALDG.4D [UR24], [UR6], desc[UR8] ;  /* 0x00000818060075b4 */ /* 0x0003e20008019000 */
[----:B------:R1:W-:Y:S02]  /*8a50*/  UTMALDG.4D [UR16], [UR6], desc[UR8] ;  /* 0x00000810060075b4 */ /* 0x0003e40008019000 */
[----:B-1----:R-:W-:-:S03]  /*8a60*/  NOP ;  /* 0x0000000000007918 */ /* 0x002fc60000000000 */
.L_x_81:
[----:B------:R-:W-:Y:S05]  /*8a70*/  BSYNC B1 ;  /* 0x0000000000017941 */ /* 0x000fea0003800000 */
.L_x_80:
[----:B------:R-:W-:Y:S01]  /*8a80*/  ISETP.LT.OR P4, PT, R4, 0x4, !P3 ;  /* 0x000000040400780c */ /* 0x000fe20005f81670 */
[----:B------:R-:W-:-:S12]  /*8a90*/  BSSY B1, `(.L_x_85) ;  /* 0x0000034000017945 */ /* 0x000fd80003800000 */
[----:B------:R-:W-:Y:S05]  /*8aa0*/  @P4 BRA `(.L_x_86) ;  /* 0x0000000000c84947 */ /* 0x000fea0003800000 */
[----:B------:R-:W1:Y:S01]  /*8ab0*/  S2R R6, SR_CgaCtaId ;  /* 0x0000000000067919 */ /* 0x000e620000008800 */
[----:B------:R-:W-:Y:S02]  /*8ac0*/  MOV R5, 0x400 ;  /* 0x0000040000057802 */ /* 0x000fe40000000f00 */
[----:B------:R-:W-:Y:S02]  /*8ad0*/  SHF.L.U32 R7, R3, 0x1f, RZ ;  /* 0x0000001f03077819 */ /* 0x000fe400000006ff */
[----:B-1----:R-:W-:-:S04]  /*8ae0*/  LEA R5, R6, R5, 0x18 ;  /* 0x0000000506057211 */ /* 0x002fc800078ec0ff */
[----:B------:R-:W-:-:S04]  /*8af0*/  LEA R6, R0, R5, 0x3 ;  /* 0x0000000500067211 */ /* 0x000fc800078e18ff */
[----:B------:R-:W1:Y:S02]  /*8b00*/  SYNCS.PHASECHK.TRANS64.TRYWAIT P4, [R6+URZ+0x12028], R7 ;  /* 0x01202807060075a7 */ /* 0x000e64000808017f */
[----:B-1----:R-:W-:Y:S05]  /*8b10*/  @!P4 BRA `(.L_x_87) ;  /* 0x0000000400d0c947 */ /* 0x002fea0003800000 */
.L_x_102:
[----:B-1----:R-:W-:-:S04]  /*8b20*/  @P1 MOV R7, 0x3000 ;  /* 0x0000300000071802 */ /* 0x002fc80000000f00 */
[----:B------:R1:W-:Y:S02]  /*8b30*/  @P1 SYNCS.ARRIVE.TRANS64 RZ, [R6+URZ+0x12000], R7 ;  /* 0x0120000706ff19a7 */ /* 0x0003e4000800003f */
[----:B-1----:R-:W-:-:S04]  /*8b40*/  PRMT R7, R2, 0x9910, RZ ;  /* 0x0000991002077816 */ /* 0x002fc800000000ff */
[----:B------:R-:W-:-:S13]  /*8b50*/  ISETP.NE.AND P4, PT, R7, 0x2, PT ;  /* 0x000000020700780c */ /* 0x000fda0003f85270 */
[----:B------:R-:W-:Y:S05]  /*8b60*/  @P4 BRA `(.L_x_88) ;  /* 0x0000000000044947 */ /* 0x000fea0003800000 */
[----:B------:R-:W-:Y:S01]  /*8b70*/  BPT.TRAP 0x1 ;  /* 0x000000040000795c */ /* 0x000fe20000300000 */
.L_x_88:
[----:B------:R-:W-:Y:S05]  /*8b80*/  @P0 BRA `(.L_x_89) ;  /* 0x0000000000040947 */ /* 0x000fea0003800000 */
[----:B------:R-:W-:Y:S01]  /*8b90*/  BPT.TRAP 0x1 ;  /* 0x000000040000795c */ /* 0x000fe20000300000 */
.L_x_89:
        /* <DEDUP_REMOVED lines=16> */
[----:B------:R-:W-:Y:S01]  /*8ca0*/  USHF.L.U32 UR35, UR35, 0x7, URZ ;  /* 0x0000000723237899 */ /* 0x000fe2000800063f */
[----:B------:R-:W-:Y:S01]  /*8cb0*/  IADD3 R8, R8, 0x1, RZ ;  /* 0x0000000108087810 */ /* 0x000fe20007ffe0ff */
[----:B------:R-:W-:Y:S01]  /*8cc0*/  UIADD3 UR32, UR16, 0x3000, URZ ;  /* 0x0000300010207890 */ /* 0x000fe2000fffe03f */
[----:B------:R-:W-:Y:S01]  /*8cd0*/  SEL R6, RZ, 0x1, P4 ;  /* 0x00000001ff067807 */ /* 0x000fe20002000000 */
[----:B------:R-:W-:Y:S01]  /*8ce0*/  UIADD3 UR24, UR16, 0x4000, URZ ;  /* 0x0000400010187890 */ /* 0x000fe2000fffe03f */
[----:B------:R-:W-:Y:S01]  /*8cf0*/  SEL R0, R0, RZ, P4 ;  /* 0x000000ff00007207 */ /* 0x000fe20002000000 */
        /* <DEDUP_REMOVED lines=13> */
.L_x_86:
[----:B------:R-:W-:Y:S05]  /*8dd0*/  BSYNC B1 ;  /* 0x0000000000017941 */ /* 0x000fea0003800000 */
.L_x_85:
[C---:B------:R-:W-:Y:S02]  /*8de0*/  ISETP.GT.AND P4, PT, R4.reuse, 0x4, PT ;  /* 0x000000040400780c */ /* 0x040fe40003f84270 */
[----:B------:R-:W-:-:S11]  /*8df0*/  IADD3 R4, R4, -0x2, RZ ;  /* 0xfffffffe04047810 */ /* 0x000fd60007ffe0ff */
[----:B------:R-:W-:Y:S05]  /*8e00*/  @P4 BRA `(.L_x_90) ;  /* 0xfffffff8004c4947 */ /* 0x000fea000383ffff */
[----:B------:R-:W-:Y:S05]  /*8e10*/  BSYNC B0 ;  /* 0x0000000000007941 */ /* 0x000fea0003800000 */
.L_x_79:
[----:B------:R-:W-:Y:S05]  /*8e20*/  EXIT ;  /* 0x000000000000794d */ /* 0x000fea0003800000 */
.L_x_15:
[----:B--2---:R-:W-:-:S04]  /*8e30*/  MOV R3, UR7 ;  /* 0x0000000700037c02 */ /* 0x004fc80008000f00 */
[----:B------:R2:W3:Y:S03]  /*8e40*/  SYNCS.PHASECHK.TRANS64.TRYWAIT P1, [R3+URZ+0x12050], R0 ;  /* 0x01205000030075a7 */ /* 0x0004e6000802017f */
[----:B---3--:R-:W-:Y:S05]  /*8e50*/  @!P1 NANOSLEEP.SYNCS 0x989680 ;  /* 0x009896800000995d */ /* 0x008fea0003900000 */
[----:B------:R-:W3:Y:S02]  /*8e60*/  @!P1 SYNCS.PHASECHK.TRANS64 P1, [R3+URZ+0x12050], R0 ;  /* 0x01205000030095a7 */ /* 0x000ee4000802007f */
[----:B---3--:R-:W-:Y:S05]  /*8e70*/  @!P1 BRA `(.L_x_15) ;  /* 0xfffffffc00ec9947 */ /* 0x008fea000383ffff */
[----:B------:R-:W-:Y:S05]  /*8e80*/  BRA `(.L_x_91) ;  /* 0xffffff7c00b07947 */ /* 0x000fea000383ffff */
.L_x_17:
[----:B--2---:R-:W-:-:S04]  /*8e90*/  MOV R3, UR36 ;  /* 0x0000002400037c02 */ /* 0x004fc80008000f00 */
[----:B------:R2:W3:Y:S03]  /*8ea0*/  SYNCS.PHASECHK.TRANS64.TRYWAIT P1, [R3+URZ+0x12000], R0 ;  /* 0x01200000030075a7 */ /* 0x0004e6000802017f */
[----:B---3--:R-:W-:Y:S05]  /*8eb0*/  @!P1 NANOSLEEP.SYNCS 0x989680 ;  /* 0x009896800000995d */ /* 0x008fea0003900000 */
[----:B------:R-:W3:Y:S02]  /*8ec0*/  @!P1 SYNCS.PHASECHK.TRANS64 P1, [R3+URZ+0x12000], R0 ;  /* 0x01200000030095a7 */ /* 0x000ee4000802007f */
[----:B---3--:R-:W-:Y:S05]  /*8ed0*/  @!P1 BRA `(.L_x_17) ;  /* 0xfffffffc00ec9947 */ /* 0x008fea000383ffff */
[----:B------:R-:W-:Y:S05]  /*8ee0*/  BRA `(.L_x_92) ;  /* 0xffffff7c00ac7947 */ /* 0x000fea000383ffff */
.L_x_18:
[----:B--2---:R-:W-:-:S04]  /*8ef0*/  MOV R3, UR10 ;  /* 0x0000000a00037c02 */ /* 0x004fc80008000f00 */
[----:B------:R2:W3:Y:S03]  /*8f00*/  SYNCS.PHASECHK.TRANS64.TRYWAIT P1, [R3+URZ], R2 ;  /* 0x00000002030075a7 */ /* 0x0004e6000802017f */
[----:B---3--:R-:W-:Y:S05]  /*8f10*/  @!P1 NANOSLEEP.SYNCS 0x989680 ;  /* 0x009896800000995d */ /* 0x008fea0003900000 */
[----:B------:R-:W3:Y:S02]  /*8f20*/  @!P1 SYNCS.PHASECHK.TRANS64 P1, [R3+URZ], R2 ;  /* 0x00000002030095a7 */ /* 0x000ee4000802007f */
[----:B---3--:R-:W-:Y:S05]  /*8f30*/  @!P1 BRA `(.L_x_18) ;  /* 0xfffffffc00ec9947 */ /* 0x008fea000383ffff */
[----:B------:R-:W-:Y:S05]  /*8f40*/  BRA `(.L_x_93) ;  /* 0xffffff7c00b87947 */ /* 0x000fea000383ffff */
.L_x_20:
[----:B-1----:R-:W-:-:S04]  /*8f50*/  MOV R7, UR36 ;  /* 0x0000002400077c02 */ /* 0x002fc80008000f00 */
[----:B------:R1:W2:Y:S03]  /*8f60*/  SYNCS.PHASECHK.TRANS64.TRYWAIT P1, [R7+URZ+0x12008], R0 ;  /* 0x01200800070075a7 */ /* 0x0002a6000802017f */
[----:B--2---:R-:W-:Y:S05]  /*8f70*/  @!P1 NANOSLEEP.SYNCS 0x989680 ;  /* 0x009896800000995d */ /* 0x004fea0003900000 */
[----:B------:R-:W2:Y:S02]  /*8f80*/  @!P1 SYNCS.PHASECHK.TRANS64 P1, [R7+URZ+0x12008], R0 ;  /* 0x01200800070095a7 */ /* 0x000ea4000802007f */
[----:B--2---:R-:W-:Y:S05]  /*8f90*/  @!P1 BRA `(.L_x_20) ;  /* 0xfffffffc00ec9947 */ /* 0x004fea000383ffff */
[----:B------:R-:W-:Y:S05]  /*8fa0*/  BRA `(.L_x_94) ;  /* 0xffffff9c00d87947 */ /* 0x000fea000383ffff */
.L_x_25:
[----:B-1----:R-:W-:-:S04]  /*8fb0*/  MOV R4, UR10 ;  /* 0x0000000a00047c02 */ /* 0x002fc80008000f00 */
[----:B------:R1:W2:Y:S03]  /*8fc0*/  SYNCS.PHASECHK.TRANS64.TRYWAIT P2, [R4+URZ+0x12000], R3 ;  /* 0x01200003040075a7 */ /* 0x0002a6000804017f */
[----:B--2---:R-:W-:Y:S05]  /*8fd0*/  @!P2 NANOSLEEP.SYNCS 0x989680 ;  /* 0x009896800000a95d */ /* 0x004fea0003900000 */
[----:B------:R-:W2:Y:S02]  /*8fe0*/  @!P2 SYNCS.PHASECHK.TRANS64 P2, [R4+URZ+0x12000], R3 ;  /* 0x012000030400a5a7 */ /* 0x000ea4000804007f */
[----:B--2---:R-:W-:Y:S05]  /*8ff0*/  @!P2 BRA `(.L_x_25) ;  /* 0xfffffffc00eca947 */ /* 0x004fea000383ffff */
[----:B------:R-:W-:Y:S05]  /*9000*/  BRA `(.L_x_95) ;  /* 0xffffffa800147947 */ /* 0x000fea000383ffff */
.L_x_29:
[----:B-1----:R-:W-:-:S04]  /*9010*/  MOV R8, UR10 ;  /* 0x0000000a00087c02 */ /* 0x002fc80008000f00 */
[----:B------:R1:W2:Y:S03]  /*9020*/  SYNCS.PHASECHK.TRANS64.TRYWAIT P2, [R8+URZ+0x12000], R7 ;  /* 0x01200007080075a7 */ /* 0x0002a6000804017f */
[----:B--2---:R-:W-:Y:S05]  /*9030*/  @!P2 NANOSLEEP.SYNCS 0x989680 ;  /* 0x009896800000a95d */ /* 0x004fea0003900000 */
[----:B------:R-:W2:Y:S02]  /*9040*/  @!P2 SYNCS.PHASECHK.TRANS64 P2, [R8+URZ+0x12000], R7 ;  /* 0x012000070800a5a7 */ /* 0x000ea4000804007f */
[----:B--2---:R-:W-:Y:S05]  /*9050*/  @!P2 BRA `(.L_x_29) ;  /* 0xfffffffc00eca947 */ /* 0x004fea000383ffff */
[----:B------:R-:W-:Y:S05]  /*9060*/  BRA `(.L_x_28) ;  /* 0xffffffc800b87947 */ /* 0x000fea000383ffff */
.L_x_45:
[----:B-1----:R-:W-:-:S04]  /*9070*/  MOV R3, UR4 ;  /* 0x0000000400037c02 */ /* 0x002fc80008000f00 */
[----:B------:R1:W2:Y:S03]  /*9080*/  SYNCS.PHASECHK.TRANS64.TRYWAIT P0, [R3+URZ+0x12098], R0 ;  /* 0x01209800030075a7 */ /* 0x0002a6000800017f */
[----:B--2---:R-:W-:Y:S05]  /*9090*/  @!P0 NANOSLEEP.SYNCS 0x989680 ;  /* 0x009896800000895d */ /* 0x004fea0003900000 */
[----:B------:R-:W2:Y:S02]  /*90a0*/  @!P0 SYNCS.PHASECHK.TRANS64 P0, [R3+URZ+0x12098], R0 ;  /* 0x01209800030085a7 */ /* 0x000ea4000800007f */
[----:B--2---:R-:W-:Y:S05]  /*90b0*/  @!P0 BRA `(.L_x_45) ;  /* 0xfffffffc00ec8947 */ /* 0x004fea000383ffff */
[----:B------:R-:W-:Y:S05]  /*90c0*/  BRA `(.L_x_96) ;  /* 0xffffffd800847947 */ /* 0x000fea000383ffff */
.L_x_61:
[----:B--2---:R2:W4:Y:S02]  /*90d0*/  SYNCS.PHASECHK.TRANS64.TRYWAIT P0, [R3+URZ+0x12060], R2 ;  /* 0x01206002030075a7 */ /* 0x004524000800017f */
[----:B----4-:R-:W-:Y:S05]  /*90e0*/  @!P0 NANOSLEEP.SYNCS 0x989680 ;  /* 0x009896800000895d */ /* 0x010fea0003900000 */
[----:B------:R-:W4:Y:S02]  /*90f0*/  @!P0 SYNCS.PHASECHK.TRANS64 P0, [R3+URZ+0x12060], R2 ;  /* 0x01206002030085a7 */ /* 0x000f24000800007f */
[----:B----4-:R-:W-:Y:S05]  /*9100*/  @!P0 BRA `(.L_x_61) ;  /* 0xfffffffc00f08947 */ /* 0x010fea000383ffff */
[----:B------:R-:W-:Y:S05]  /*9110*/  BRA `(.L_x_97) ;  /* 0xffffffe800447947 */ /* 0x000fea000383ffff */
.L_x_66:
[----:B-1----:R1:W2:Y:S02]  /*9120*/  SYNCS.PHASECHK.TRANS64.TRYWAIT P0, [R5+URZ+0x12028], R0 ;  /* 0x01202800050075a7 */ /* 0x0022a4000800017f */
[----:B--2---:R-:W-:Y:S05]  /*9130*/  @!P0 NANOSLEEP.SYNCS 0x989680 ;  /* 0x009896800000895d */ /* 0x004fea0003900000 */
[----:B------:R-:W2:Y:S02]  /*9140*/  @!P0 SYNCS.PHASECHK.TRANS64 P0, [R5+URZ+0x12028], R0 ;  /* 0x01202800050085a7 */ /* 0x000ea4000800007f */
[----:B--2---:R-:W-:Y:S05]  /*9150*/  @!P0 BRA `(.L_x_66) ;  /* 0xfffffffc00f08947 */ /* 0x004fea000383ffff */
[----:B------:R-:W-:Y:S05]  /*9160*/  BRA `(.L_x_98) ;  /* 0xffffffe800f87947 */ /* 0x000fea000383ffff */
.L_x_71:
[----:B-1----:R1:W2:Y:S02]  /*9170*/  SYNCS.PHASECHK.TRANS64.TRYWAIT P0, [R4+URZ+0x12060], R5 ;  /* 0x01206005040075a7 */ /* 0x0022a4000800017f */
[----:B--2---:R-:W-:Y:S05]  /*9180*/  @!P0 NANOSLEEP.SYNCS 0x989680 ;  /* 0x009896800000895d */ /* 0x004fea0003900000 */
[----:B------:R-:W2:Y:S02]  /*9190*/  @!P0 SYNCS.PHASECHK.TRANS64 P0, [R4+URZ+0x12060], R5 ;  /* 0x01206005040085a7 */ /* 0x000ea4000800007f */
[----:B--2---:R-:W-:Y:S05]  /*91a0*/  @!P0 BRA `(.L_x_71) ;  /* 0xfffffffc00f08947 */ /* 0x004fea000383ffff */
[----:B------:R-:W-:Y:S05]  /*91b0*/  BRA `(.L_x_99) ;  /* 0xffffffec00ac7947 */ /* 0x000fea000383ffff */
.L_x_76:
[----:B-1----:R1:W2:Y:S02]  /*91c0*/  SYNCS.PHASECHK.TRANS64.TRYWAIT P0, [R3+URZ+0x12028], R4 ;  /* 0x01202804030075a7 */ /* 0x0022a4000800017f */
[----:B--2---:R-:W-:Y:S05]  /*91d0*/  @!P0 NANOSLEEP.SYNCS 0x989680 ;  /* 0x009896800000895d */ /* 0x004fea0003900000 */
[----:B------:R-:W2:Y:S02]  /*91e0*/  @!P0 SYNCS.PHASECHK.TRANS64 P0, [R3+URZ+0x12028], R4 ;  /* 0x01202804030085a7 */ /* 0x000ea4000800007f */
[----:B--2---:R-:W-:Y:S05]  /*91f0*/  @!P0 BRA `(.L_x_76) ;  /* 0xfffffffc00f08947 */ /* 0x004fea000383ffff */
[----:B------:R-:W-:Y:S05]  /*9200*/  BRA `(.L_x_100) ;  /* 0xfffffff0006c7947 */ /* 0x000fea000383ffff */
.L_x_82:
[----:B-1----:R1:W2:Y:S02]  /*9210*/  SYNCS.PHASECHK.TRANS64.TRYWAIT P4, [R6+URZ+0x12028], R5 ;  /* 0x01202805060075a7 */ /* 0x0022a4000808017f */
[----:B--2---:R-:W-:Y:S05]  /*9220*/  @!P4 NANOSLEEP.SYNCS 0x989680 ;  /* 0x009896800000c95d */ /* 0x004fea0003900000 */
[----:B------:R-:W2:Y:S02]  /*9230*/  @!P4 SYNCS.PHASECHK.TRANS64 P4, [R6+URZ+0x12028], R5 ;  /* 0x012028050600c5a7 */ /* 0x000ea4000808007f */
[----:B--2---:R-:W-:Y:S05]  /*9240*/  @!P4 BRA `(.L_x_82) ;  /* 0xfffffffc00f0c947 */ /* 0x004fea000383ffff */
[----:B------:R-:W-:Y:S05]  /*9250*/  BRA `(.L_x_101) ;  /* 0xfffffff4005c7947 */ /* 0x000fea000383ffff */
.L_x_87:
[----:B-1----:R1:W2:Y:S02]  /*9260*/  SYNCS.PHASECHK.TRANS64.TRYWAIT P4, [R6+URZ+0x12028], R7 ;  /* 0x01202807060075a7 */ /* 0x0022a4000808017f */
[----:B--2---:R-:W-:Y:S05]  /*9270*/  @!P4 NANOSLEEP.SYNCS 0x989680 ;  /* 0x009896800000c95d */ /* 0x004fea0003900000 */
[----:B------:R-:W2:Y:S02]  /*9280*/  @!P4 SYNCS.PHASECHK.TRANS64 P4, [R6+URZ+0x12028], R7 ;  /* 0x012028070600c5a7 */ /* 0x000ea4000808007f */
[----:B--2---:R-:W-:Y:S05]  /*9290*/  @!P4 BRA `(.L_x_87) ;  /* 0xfffffffc00f0c947 */ /* 0x004fea000383ffff */
[----:B------:R-:W-:Y:S05]  /*92a0*/  BRA `(.L_x_102) ;  /* 0xfffffff8001c7947 */ /* 0x000fea000383ffff */
        .weak           $__internal_0_$__cuda_sm20_rcp_rn_f32_slowpath
        .type           $__internal_0_$__cuda_sm20_rcp_rn_f32_slowpath,@function
        .size           $__internal_0_$__cuda_sm20_rcp_rn_f32_slowpath,(.L_x_108 - $__internal_0_$__cuda_sm20_rcp_rn_f32_slowpath)
$__internal_0_$__cuda_sm20_rcp_rn_f32_slowpath:
[----:B------:R-:W-:Y:S01]  /*92b0*/  SHF.L.U32 R0, R2, 0x1, RZ ;  /* 0x0000000102007819 */ /* 0x000fe200000006ff */
[----:B------:R-:W-:Y:S03]  /*92c0*/  BSSY B2, `(.L_x_103) ;  /* 0x0000030000027945 */ /* 0x000fe60003800000 */
[----:B------:R-:W-:-:S04]  /*92d0*/  SHF.R.U32.HI R16, RZ, 0x18, R0 ;  /* 0x00000018ff107819 */ /* 0x000fc80000011600 */
[----:B------:R-:W-:-:S13]  /*92e0*/  ISETP.NE.U32.AND P0, PT, R16, RZ, PT ;  /* 0x000000ff1000720c */ /* 0x000fda0003f05070 */
[----:B------:R-:W-:Y:S05]  /*92f0*/  @P0 BRA `(.L_x_104) ;  /* 0x0000000000280947 */ /* 0x000fea0003800000 */
[----:B------:R-:W-:-:S04]  /*9300*/  SHF.L.U32 R0, R2, 0x1, RZ ;  /* 0x0000000102007819 */ /* 0x000fc800000006ff */
[----:B------:R-:W-:-:S13]  /*9310*/  ISETP.NE.AND P0, PT, R0, RZ, PT ;  /* 0x000000ff0000720c */ /* 0x000fda0003f05270 */
[----:B------:R-:W-:Y:S01]  /*9320*/  @P0 FFMA R7, R2, 1.84467440737095516160e+19, RZ ;  /* 0x5f80000002070823 */ /* 0x000fe200000000ff */
[----:B------:R-:W-:Y:S08]  /*9330*/  @!P0 MUFU.RCP R6, R2 ;  /* 0x0000000200068308 */ /* 0x000ff00000001000 */
[----:B------:R-:W1:Y:S02]  /*9340*/  @P0 MUFU.RCP R0, R7 ;  /* 0x0000000700000308 */ /* 0x000e640000001000 */
[----:B-1----:R-:W-:-:S04]  /*9350*/  @P0 FFMA R10, R7, R0, -1 ;  /* 0xbf800000070a0423 */ /* 0x002fc80000000000 */
[----:B------:R-:W-:-:S04]  /*9360*/  @P0 FADD.FTZ R13, -R10, -RZ ;  /* 0x800000ff0a0d0221 */ /* 0x000fc80000010100 */
[----:B------:R-:W-:-:S04]  /*9370*/  @P0 FFMA R0, R0, R13, R0 ;  /* 0x0000000d00000223 */ /* 0x000fc80000000000 */
[----:B------:R-:W-:Y:S01]  /*9380*/  @P0 FFMA R6, R0, 1.84467440737095516160e+19, RZ ;  /* 0x5f80000000060823 */ /* 0x000fe200000000ff */
[----:B------:R-:W-:Y:S06]  /*9390*/  BRA `(.L_x_105) ;  /* 0x0000000000887947 */ /* 0x000fec0003800000 */
.L_x_104:
[----:B------:R-:W-:-:S04]  /*93a0*/  IADD3 R18, R16, -0xfd, RZ ;  /* 0xffffff0310127810 */ /* 0x000fc80007ffe0ff */
[----:B------:R-:W-:-:S13]  /*93b0*/  ISETP.GT.U32.AND P0, PT, R18, 0x1, PT ;  /* 0x000000011200780c */ /* 0x000fda0003f04070 */
[----:B------:R-:W-:Y:S05]  /*93c0*/  @P0 BRA `(.L_x_106) ;  /* 0x0000000000780947 */ /* 0x000fea0003800000 */
[----:B------:R-:W-:Y:S02]  /*93d0*/  LOP3.LUT R0, R2, 0x7fffff, RZ, 0xc0, !PT ;  /* 0x007fffff02007812 */ /* 0x000fe400078ec0ff */
[----:B------:R-:W-:Y:S02]  /*93e0*/  MOV R13, 0x3 ;  /* 0x00000003000d7802 */ /* 0x000fe40000000f00 */
[----:B------:R-:W-:Y:S02]  /*93f0*/  LOP3.LUT R0, R0, 0x3f800000, RZ, 0xfc, !PT ;  /* 0x3f80000000007812 */ /* 0x000fe400078efcff */
[----:B------:R-:W-:Y:S02]  /*9400*/  SHF.L.U32 R13, R13, R18, RZ ;  /* 0x000000120d0d7219 */ /* 0x000fe400000006ff */
[----:B------:R-:W1:Y:S02]  /*9410*/  MUFU.RCP R7, R0 ;  /* 0x0000000000077308 */ /* 0x000e640000001000 */
[----:B-1----:R-:W-:-:S04]  /*9420*/  FFMA R6, R0, R7, -1 ;  /* 0xbf80000000067423 */ /* 0x002fc80000000007 */
[----:B------:R-:W-:-:S04]  /*9430*/  FADD.FTZ R6, -R6, -RZ ;  /* 0x800000ff06067221 */ /* 0x000fc80000010100 */
[CCC-:B------:R-:W-:Y:S01]  /*9440*/  FFMA.RM R10, R7.reuse, R6.reuse, R7.reuse ;  /* 0x00000006070a7223 */ /* 0x1c0fe20000004007 */
[----:B------:R-:W-:-:S04]  /*9450*/  FFMA.RP R7, R7, R6, R7 ;  /* 0x0000000607077223 */ /* 0x000fc80000008007 */
[C---:B------:R-:W-:Y:S02]  /*9460*/  LOP3.LUT R6, R10.reuse, 0x7fffff, RZ, 0xc0, !PT ;  /* 0x007fffff0a067812 */ /* 0x040fe400078ec0ff */
[----:B------:R-:W-:Y:S02]  /*9470*/  FSETP.NEU.FTZ.AND P0, PT, R10, R7, PT ;  /* 0x000000070a00720b */ /* 0x000fe40003f1d000 */
[----:B------:R-:W-:Y:S02]  /*9480*/  LOP3.LUT R6, R6, 0x800000, RZ, 0xfc, !PT ;  /* 0x0080000006067812 */ /* 0x000fe400078efcff */
[----:B------:R-:W-:Y:S02]  /*9490*/  SEL R7, RZ, 0xffffffff, !P0 ;  /* 0xffffffffff077807 */ /* 0x000fe40004000000 */
[----:B------:R-:W-:Y:S02]  /*94a0*/  LOP3.LUT R13, R13, R6, RZ, 0xc0, !PT ;  /* 0x000000060d0d7212 */ /* 0x000fe400078ec0ff */
[----:B------:R-:W-:-:S02]  /*94b0*/  IADD3 R7, -R7, RZ, RZ ;  /* 0x000000ff07077210 */ /* 0x000fc40007ffe1ff */
[-C--:B------:R-:W-:Y:S02]  /*94c0*/  SHF.R.U32.HI R13, RZ, R18.reuse, R13 ;  /* 0x00000012ff0d7219 */ /* 0x080fe4000001160d */
[----:B------:R-:W-:Y:S02]  /*94d0*/  LOP3.LUT P1, RZ, R7, R18, R6, 0xf8, !PT ;  /* 0x0000001207ff7212 */ /* 0x000fe4000782f806 */
[C---:B------:R-:W-:Y:S02]  /*94e0*/  LOP3.LUT P0, RZ, R13.reuse, 0x1, RZ, 0xc0, !PT ;  /* 0x000000010dff7812 */ /* 0x040fe4000780c0ff */
[----:B------:R-:W-:Y:S02]  /*94f0*/  LOP3.LUT P2, RZ, R13, 0x2, RZ, 0xc0, !PT ;  /* 0x000000020dff7812 */ /* 0x000fe4000784c0ff */
[----:B------:R-:W-:Y:S02]  /*9500*/  IADD3 R7, R16, -0xfc, RZ ;  /* 0xffffff0410077810 */ /* 0x000fe40007ffe0ff */
[----:B------:R-:W-:-:S02]  /*9510*/  PLOP3.LUT P0, PT, P0, P1, P2, 0xe0, 0x0 ;  /* 0x000000000000781c */ /* 0x000fc40000703c20 */
[----:B------:R-:W-:Y:S02]  /*9520*/  LOP3.LUT P1, RZ, R2, 0x7fffff, RZ, 0xc0, !PT ;  /* 0x007fffff02ff7812 */ /* 0x000fe4000782c0ff */
[----:B------:R-:W-:Y:S02]  /*9530*/  SEL R0, RZ, 0x1, !P0 ;  /* 0x00000001ff007807 */ /* 0x000fe40004000000 */
[----:B------:R-:W-:Y:S02]  /*9540*/  SHF.R.U32.HI R7, RZ, R7, R6 ;  /* 0x00000007ff077219 */ /* 0x000fe40000011606 */
[----:B------:R-:W-:-:S04]  /*9550*/  IADD3 R0, -R0, RZ, RZ ;  /* 0x000000ff00007210 */ /* 0x000fc80007ffe1ff */
[----:B------:R-:W-:-:S13]  /*9560*/  ISETP.GE.AND P0, PT, R0, RZ, PT ;  /* 0x000000ff0000720c */ /* 0x000fda0003f06270 */
[----:B------:R-:W-:-:S04]  /*9570*/  @!P0 IADD3 R7, R7, 0x1, RZ ;  /* 0x0000000107078810 */ /* 0x000fc80007ffe0ff */
[----:B------:R-:W-:-:S04]  /*9580*/  @!P1 SHF.L.U32 R7, R7, 0x1, RZ ;  /* 0x0000000107079819 */ /* 0x000fc800000006ff */
[----:B------:R-:W-:Y:S01]  /*9590*/  LOP3.LUT R6, R7, 0x80000000, R2, 0xf8, !PT ;  /* 0x8000000007067812 */ /* 0x000fe200078ef802 */
[----:B------:R-:W-:Y:S06]  /*95a0*/  BRA `(.L_x_105) ;  /* 0x0000000000047947 */ /* 0x000fec0003800000 */
.L_x_106:
[----:B------:R1:W2:Y:S02]  /*95b0*/  MUFU.RCP R6, R2 ;  /* 0x0000000200067308 */ /* 0x0002a40000001000 */
.L_x_105:
[----:B------:R-:W-:Y:S05]  /*95c0*/  BSYNC B2 ;  /* 0x0000000000027941 */ /* 0x000fea0003800000 */
.L_x_103:
[----:B--2---:R-:W-:Y:S02]  /*95d0*/  MOV R0, R6 ;  /* 0x0000000600007202 */ /* 0x004fe40000000f00 */
[----:B------:R-:W-:Y:S02]  /*95e0*/  MOV R6, R12 ;  /* 0x0000000c00067202 */ /* 0x000fe40000000f00 */
[----:B------:R-:W-:-:S04]  /*95f0*/  MOV R7, 0x0 ;  /* 0x0000000000077802 */ /* 0x000fc80000000f00 */
[----:B-1----:R-:W-:Y:S05]  /*9600*/  RET.REL.NODEC R6 `(_ZN7cutlass13device_kernelINS_4fmha6kernel28FmhaKernelTmaWarpSpecializedINS1_10collective30FmhaMainloopTmaWarpSpecializedINS_10bfloat16_tEffN4cute5tupleIJNS7_1CILi128EEESA_NS9_ILi48EEEEEENS8_IJiNS9_ILi1EEENS8_IJiiEEEEEESF_SF_NS4_13DefaultFusionEJEEENS4_15FmhaFwdEpilogueIS6_fNS8_IJNS9_ILi64EEESB_SA_EEEEENS2_23IndividualTileSchedulerEJEEEEEvNT_6ParamsE) ;  /* 0xffffff68067c7950 */ /* 0x002fea0003c3ffff */
.L_x_107:
[----:B------:R-:W-:-:S00]  /*9610*/  BRA `(.L_x_107) ;  /* 0xfffffffc00fc7947 */ /* 0x000fc0000383ffff */
[----:B------:R-:W-:-:S00]  /*9620*/  NOP ;  /* 0x0000000000007918 */ /* 0x000fc00000000000 */
        /* <DEDUP_REMOVED lines=13> */
.L_x_108:


//--------------------- .nv.global.init           --------------------------
	.section	.nv.global.init,"aw",@progbits
.nv.global.init:
	.type		$str$24,@object
	.size		$str$24,($str$25 - $str$24)
$str$24:
        /*0000*/ 	.byte	0x28, 0x61, 0x64, 0x64, 0x72, 0x65, 0x73, 0x73, 0x20, 0x26, 0x20, 0x6d, 0x61, 0x73, 0x6b, 0x29
        /*0010*/ 	.byte	0x20, 0x3d, 0x3d, 0x20, 0x30, 0x00
	.type		$str$25,@object
	.size		$str$25,(__unnamed_1 - $str$25)
$str$25:
        /*0016*/ 	.byte	0x2f, 0x74, 0x6d, 0x70, 0x2f, 0x63, 0x75, 0x74, 0x6c, 0x61, 0x73, 0x73, 0x5f, 0x73, 0x77, 0x65
        /*0026*/ 	.byte	0x65, 0x70, 0x5f, 0x73, 0x72, 0x63, 0x2f, 0x69, 0x6e, 0x63, 0x6c, 0x75, 0x64, 0x65, 0x2f, 0x63
        /*0036*/ 	.byte	0x75, 0x74, 0x65, 0x2f, 0x70, 0x6f, 0x69, 0x6e, 0x74, 0x65, 0x72, 0x5f, 0x66, 0x6c, 0x61, 0x67
        /*0046*/ 	.byte	0x67, 0x65, 0x64, 0x2e, 0x68, 0x70, 0x70, 0x00
	.type		__unnamed_1,@object
	.size		__unnamed_1,(__unnamed_2 - __unnamed_1)
__unnamed_1:
        /*004e*/ 	.byte	0x61, 0x75, 0x74, 0x6f, 0x20, 0x63, 0x75, 0x74, 0x65, 0x3a, 0x3a, 0x61, 0x73, 0x5f, 0x70, 0x6f
        /* <DEDUP_REMOVED lines=27> */
        /*020e*/ 	.byte	0x31, 0x30, 0x32, 0x34, 0x3e, 0x3e, 0x3e, 0x3e, 0x3e, 0x5d, 0x00
	.type		__unnamed_2,@object
	.size		__unnamed_2,(.L_1 - __unnamed_2)
__unnamed_2:
        /* <DEDUP_REMOVED lines=29> */
.L_1:


//--------------------- .nv.shared._ZN7cutlass13device_kernelINS_4fmha6kernel28FmhaKernelTmaWarpSpecializedINS1_10collective30FmhaMainloopTmaWarpSpecializedINS_10bfloat16_tEffN4cute5tupleIJNS7_1CILi128EEESA_NS9_ILi48EEEEEENS8_IJiNS9_ILi1EEENS8_IJiiEEEEEESF_SF_NS4_13DefaultFusionEJEEENS4_15FmhaFwdEpilogueIS6_fNS8_IJNS9_ILi64EEESB_SA_EEEEENS2_23IndividualTileSchedulerEJEEEEEvNT_6ParamsE --------------------------
	.section	.nv.shared._ZN7cutlass13device_kernelINS_4fmha6kernel28FmhaKernelTmaWarpSpecializedINS1_10collective30FmhaMainloopTmaWarpSpecializedINS_10bfloat16_tEffN4cute5tupleIJNS7_1CILi128EEESA_NS9_ILi48EEEEEENS8_IJiNS9_ILi1EEENS8_IJiiEEEEEESF_SF_NS4_13DefaultFusionEJEEENS4_15FmhaFwdEpilogueIS6_fNS8_IJNS9_ILi64EEESB_SA_EEEEENS2_23IndividualTileSchedulerEJEEEEEvNT_6ParamsE,"aw",@nobits
	.sectionflags	@""
	.align	16
	.zero		1024


//--------------------- .nv.shared.reserved.0     --------------------------
	.section	.nv.shared.reserved.0,"aw",@nobits
	.weak		__nv_reservedSMEM_offset_0_alias
	.size		__nv_reservedSMEM_offset_0_alias, 0, 0
	.other		__nv_reservedSMEM_offset_0_alias,@"STO_CUDA_RESERVED_SHARED STV_DEFAULT"
__nv_reservedSMEM_offset_0_alias:
	.zero		0


//--------------------- .nv.global                --------------------------
	.section	.nv.global,"aw",@nobits
.nv.global:
	.type		_ZN39_INTERNAL_0b5c83e6_4_k_cu_f53207d8_27874cute1_E,@object
	.size		_ZN39_INTERNAL_0b5c83e6_4_k_cu_f53207d8_27874cute1_E,(_ZN39_INTERNAL_0b5c83e6_4_k_cu_f53207d8_27874cuda3std3__45__cpo6cbeginE - _ZN39_INTERNAL_0b5c83e6_4_k_cu_f53207d8_27874cute1_E)
_ZN39_INTERNAL_0b5c83e6_4_k_cu_f53207d8_27874cute1_E:
	.zero		1
	.type		_ZN39_INTERNAL_0b5c83e6_4_k_cu_f53207d8_27874cuda3std3__45__cpo6cbeginE,@object
	.size		_ZN39_INTERNAL_0b5c83e6_4_k_cu_f53207d8_27874cuda3std3__45__cpo6cbeginE,(_ZN39_INTERNAL_0b5c83e6_4_k_cu_f53207d8_27874cuda3std3__48in_placeE - _ZN39_INTERNAL_0b5c83e6_4_k_cu_f53207d8_27874cuda3std3__45__cpo6cbeginE)
_ZN39_INTERNAL_0b5c83e6_4_k_cu_f53207d8_27874cuda3std3__45__cpo6cbeginE:
	.zero		1
	.type		_ZN39_INTERNAL_0b5c83e6_4_k_cu_f53207d8_27874cuda3std3__48in_placeE,@object
	.size		_ZN39_INTERNAL_0b5c83e6_4_k_cu_f53207d8_27874cuda3std3__48in_placeE,(_ZN39_INTERNAL_0b5c83e6_4_k_cu_f53207d8_27874cuda3std6ranges3__45__cpo9iter_moveE - _ZN39_INTERNAL_0b5c83e6_4_k_cu_f53207d8_27874cuda3std3__48in_placeE)
_ZN39_INTERNAL_0b5c83e6_4_k_cu_f53207d8_27874cuda3std3__48in_placeE:
	.zero		1
	.type		_ZN39_INTERNAL_0b5c83e6_4_k_cu_f53207d8_27874cuda3std6ranges3__45__cpo9iter_moveE,@object
	.size		_ZN39_INTERNAL_0b5c83e6_4_k_cu_f53207d8_27874cuda3std6ranges3__45__cpo9iter_moveE,(_ZN39_INTERNAL_0b5c83e6_4_k_cu_f53207d8_27874cuda3std3__45__cpo5beginE - _ZN39_INTERNAL_0b5c83e6_4_k_cu_f53207d8_27874cuda3std6ranges3__45__cpo9iter_moveE)
_ZN39_INTERNAL_0b5c83e6_4_k_cu_f53207d8_27874cuda3std6ranges3__45__cpo9iter_moveE:
	.zero		1
	.type		_ZN39_INTERNAL_0b5c83e6_4_k_cu_f53207d8_27874cuda3std3__45__cpo5beginE,@object
	.size		_ZN39_INTERNAL_0b5c83e6_4_k_cu_f53207d8_27874cuda3std3__45__cpo5beginE,(_ZN39_INTERNAL_0b5c83e6_4_k_cu_f53207d8_27874cuda3std3__441_GLOBAL__N__0b5c83e6_4_k_cu_f53207d8_27876ignoreE - _ZN39_INTERNAL_0b5c83e6_4_k_cu_f53207d8_27874cuda3std3__45__cpo5beginE)
_ZN39_INTERNAL_0b5c83e6_4_k_cu_f53207d8_27874cuda3std3__45__cpo5beginE:
	.zero		1
	.type		_ZN39_INTERNAL_0b5c83e6_4_k_cu_f53207d8_27874cuda3std3__441_GLOBAL__N__0b5c83e6_4_k_cu_f53207d8_27876ignoreE,@object
	.size		_ZN39_INTERNAL_0b5c83e6_4_k_cu_f53207d8_27874cuda3std3__441_GLOBAL__N__0b5c83e6_4_k_cu_f53207d8_27876ignoreE,(_ZN39_INTERNAL_0b5c83e6_4_k_cu_f53207d8_27874cute7productE - _ZN39_INTERNAL_0b5c83e6_4_k_cu_f53207d8_27874cuda3std3__441_GLOBAL__N__0b5c83e6_4_k_cu_f53207d8_27876ignoreE)
_ZN39_INTERNAL_0b5c83e6_4_k_cu_f53207d8_27874cuda3std3__441_GLOBAL__N__0b5c83e6_4_k_cu_f53207d8_27876ignoreE:
	.zero		1
	.type		_ZN39_INTERNAL_0b5c83e6_4_k_cu_f53207d8_27874cute7productE,@object
	.size		_ZN39_INTERNAL_0b5c83e6_4_k_cu_f53207d8_27874cute7productE,(_ZN39_INTERNAL_0b5c83e6_4_k_cu_f53207d8_27874cuda3std3__45__cpo3endE - _ZN39_INTERNAL_0b5c83e6_4_k_cu_f53207d8_27874cute7productE)
_ZN39_INTERNAL_0b5c83e6_4_k_cu_f53207d8_27874cute7productE:
	.zero		1
	.type		_ZN39_INTERNAL_0b5c83e6_4_k_cu_f53207d8_27874cuda3std3__45__cpo3endE,@object
	.size		_ZN39_INTERNAL_0b5c83e6_4_k_cu_f53207d8_27874cuda3std3__45__cpo3endE,(_ZN39_INTERNAL_0b5c83e6_4_k_cu_f53207d8_27874cuda3std3__419piecewise_constructE - _ZN39_INTERNAL_0b5c83e6_4_k_cu_f53207d8_27874cuda3std3__45__cpo3endE)
_ZN39_INTERNAL_0b5c83e6_4_k_cu_f53207d8_27874cuda3std3__45__cpo3endE:
	.zero		1
	.type		_ZN39_INTERNAL_0b5c83e6_4_k_cu_f53207d8_27874cuda3std3__419piecewise_constructE,@object
	.size		_ZN39_INTERNAL_0b5c83e6_4_k_cu_f53207d8_27874cuda3std3__419piecewise_constructE,(_ZN39_INTERNAL_0b5c83e6_4_k_cu_f53207d8_27874cuda3std3__45__cpo4cendE - _ZN39_INTERNAL_0b5c83e6_4_k_cu_f53207d8_27874cuda3std3__419piecewise_constructE)
_ZN39_INTERNAL_0b5c83e6_4_k_cu_f53207d8_27874cuda3std3__419piecewise_constructE:
	.zero		1
	.type		_ZN39_INTERNAL_0b5c83e6_4_k_cu_f53207d8_27874cuda3std3__45__cpo4cendE,@object
	.size		_ZN39_INTERNAL_0b5c83e6_4_k_cu_f53207d8_27874cuda3std3__45__cpo4cendE,(_ZN39_INTERNAL_0b5c83e6_4_k_cu_f53207d8_27874cuda3std6ranges3__45__cpo4swapE - _ZN39_INTERNAL_0b5c83e6_4_k_cu_f53207d8_27874cuda3std3__45__cpo4cendE)
_ZN39_INTERNAL_0b5c83e6_4_k_cu_f53207d8_27874cuda3std3__45__cpo4cendE:
	.zero		1
	.type		_ZN39_INTERNAL_0b5c83e6_4_k_cu_f53207d8_27874cuda3std6ranges3__45__cpo4swapE,@object
	.size		_ZN39_INTERNAL_0b5c83e6_4_k_cu_f53207d8_27874cuda3std6ranges3__45__cpo4swapE,(.L_9 - _ZN39_INTERNAL_0b5c83e6_4_k_cu_f53207d8_27874cuda3std6ranges3__45__cpo4swapE)
_ZN39_INTERNAL_0b5c83e6_4_k_cu_f53207d8_27874cuda3std6ranges3__45__cpo4swapE:
	.zero		1
.L_9:


//--------------------- .nv.constant0._ZN7cutlass13device_kernelINS_4fmha6kernel28FmhaKernelTmaWarpSpecializedINS1_10collective30FmhaMainloopTmaWarpSpecializedINS_10bfloat16_tEffN4cute5tupleIJNS7_1CILi128EEESA_NS9_ILi48EEEEEENS8_IJiNS9_ILi1EEENS8_IJiiEEEEEESF_SF_NS4_13DefaultFusionEJEEENS4_15FmhaFwdEpilogueIS6_fNS8_IJNS9_ILi64EEESB_SA_EEEEENS2_23IndividualTileSchedulerEJEEEEEvNT_6ParamsE --------------------------
	.section	.nv.constant0._ZN7cutlass13device_kernelINS_4fmha6kernel28FmhaKernelTmaWarpSpecializedINS1_10collective30FmhaMainloopTmaWarpSpecializedINS_10bfloat16_tEffN4cute5tupleIJNS7_1CILi128EEESA_NS9_ILi48EEEEEENS8_IJiNS9_ILi1EEENS8_IJiiEEEEEESF_SF_NS4_13DefaultFusionEJEEENS4_15FmhaFwdEpilogueIS6_fNS8_IJNS9_ILi64EEESB_SA_EEEEENS2_23IndividualTileSchedulerEJEEEEEvNT_6ParamsE,"a",@progbits
	.sectionflags	@""
	.align	4
.nv.constant0._ZN7cutlass13device_kernelINS_4fmha6kernel28FmhaKernelTmaWarpSpecializedINS1_10collective30FmhaMainloopTmaWarpSpecializedINS_10bfloat16_tEffN4cute5tupleIJNS7_1CILi128EEESA_NS9_ILi48EEEEEENS8_IJiNS9_ILi1EEENS8_IJiiEEEEEESF_SF_NS4_13DefaultFusionEJEEENS4_15FmhaFwdEpilogueIS6_fNS8_IJNS9_ILi64EEESB_SA_EEEEENS2_23IndividualTileSchedulerEJEEEEEvNT_6ParamsE:
	.zero		2688


//--------------------- SYMBOLS --------------------------

	.type		.nv.reservedSmem.offset0,@object
	.size		.nv.reservedSmem.offset0,0x4
	.type		__assertfail,@function
